//
// Generated by NVIDIA NVVM Compiler
//
// Compiler Build ID: CL-36424714
// Cuda compilation tools, release 13.0, V13.0.88
// Based on NVVM 20.0.0
//

.version 9.0
.target sm_100
.address_size 64

	// .globl	_Z5meansPfPiS0_S_
// _ZZ14denoise_sharedPfS_PiS0_S_S_E13shared_pixels has been demoted
// _ZZ14denoise_sharedPfS_PiS0_S_S_E12shared_means has been demoted

.visible .entry _Z5meansPfPiS0_S_(
	.param .u64 .ptr .align 1 _Z5meansPfPiS0_S__param_0,
	.param .u64 .ptr .align 1 _Z5meansPfPiS0_S__param_1,
	.param .u64 .ptr .align 1 _Z5meansPfPiS0_S__param_2,
	.param .u64 .ptr .align 1 _Z5meansPfPiS0_S__param_3
)
{
	.local .align 4 .b8 	__local_depot0[36];
	.reg .b64 	%SP;
	.reg .b64 	%SPL;
	.reg .pred 	%p<32>;
	.reg .b32 	%r<121>;
	.reg .b32 	%f<120>;
	.reg .b64 	%rd<37>;
	.reg .b64 	%fd<43>;

	mov.u64 	%SPL, __local_depot0;
	ld.param.u64 	%rd8, [_Z5meansPfPiS0_S__param_0];
	ld.param.u64 	%rd9, [_Z5meansPfPiS0_S__param_1];
	ld.param.u64 	%rd6, [_Z5meansPfPiS0_S__param_2];
	ld.param.u64 	%rd7, [_Z5meansPfPiS0_S__param_3];
	cvta.to.global.u64 	%rd1, %rd8;
	cvta.to.global.u64 	%rd10, %rd9;
	add.u64 	%rd2, %SPL, 0;
	mov.u32 	%r47, %tid.x;
	mov.u32 	%r48, %ctaid.x;
	mov.u32 	%r49, %ntid.x;
	mad.lo.s32 	%r1, %r48, %r49, %r47;
	ld.global.u32 	%r2, [%rd10];
	shr.u32 	%r50, %r2, 31;
	add.s32 	%r51, %r2, %r50;
	shr.s32 	%r3, %r51, 1;
	neg.s32 	%r109, %r3;
	setp.lt.s32 	%p3, %r2, -1;
	@%p3 bra 	$L__BB0_7;
	cvta.to.global.u64 	%rd12, %rd6;
	ld.global.u32 	%r5, [%rd12];
	div.s32 	%r52, %r1, %r5;
	abs.s32 	%r6, %r3;
	max.s32 	%r53, %r3, %r109;
	add.s32 	%r54, %r3, %r53;
	neg.s32 	%r7, %r54;
	add.s32 	%r8, %r3, %r52;
	sub.s32 	%r9, %r52, %r3;
	mul.lo.s32 	%r55, %r5, %r3;
	add.s32 	%r10, %r1, %r55;
	sub.s32 	%r11, %r1, %r55;
$L__BB0_2:
	add.s32 	%r115, %r3, %r109;
	sub.s32 	%r113, %r10, %r109;
	sub.s32 	%r112, %r11, %r109;
	add.s32 	%r111, %r10, %r109;
	add.s32 	%r110, %r11, %r109;
	mov.u32 	%r114, %r9;
	mov.u32 	%r116, %r8;
	mov.u32 	%r117, %r7;
$L__BB0_3:
	div.s32 	%r30, %r110, %r5;
	setp.lt.s32 	%p5, %r30, 0;
	mov.pred 	%p31, -1;
	@%p5 bra 	$L__BB0_5;
	setp.ge.s32 	%p31, %r30, %r5;
$L__BB0_5:
	setp.lt.s32 	%p6, %r110, 0;
	setp.ne.s32 	%p7, %r114, %r30;
	or.pred  	%p8, %p6, %p7;
	or.pred  	%p9, %p8, %p31;
	@%p9 bra 	$L__BB0_17;
	mul.wide.u32 	%rd13, %r110, 4;
	add.s64 	%rd14, %rd1, %rd13;
	ld.global.f32 	%f19, [%rd14];
	mul.wide.s32 	%rd15, %r115, 4;
	add.s64 	%rd16, %rd2, %rd15;
	st.local.f32 	[%rd16], %f19;
	bra.uni 	$L__BB0_24;
$L__BB0_7:
	setp.eq.s32 	%p24, %r2, 0;
	mov.f32 	%f118, 0f00000000;
	mov.f32 	%f119, %f118;
	@%p24 bra 	$L__BB0_16;
	neg.s32 	%r18, %r3;
	mul.lo.s32 	%r60, %r2, %r2;
	max.u32 	%r19, %r60, 1;
	and.b32  	%r20, %r19, 1;
	setp.lt.u32 	%p25, %r60, 4;
	mov.b32 	%r119, 0;
	mov.f32 	%f119, 0f00000000;
	mov.f32 	%f118, %f119;
	@%p25 bra 	$L__BB0_11;
	and.b32  	%r119, %r19, -4;
	add.s64 	%rd36, %rd2, 8;
	mov.b32 	%r118, 0;
	mov.f32 	%f119, 0f00000000;
$L__BB0_10:
	.pragma "nounroll";
	div.s32 	%r62, %r118, %r2;
	mul.lo.s32 	%r63, %r62, %r2;
	sub.s32 	%r64, %r118, %r63;
	add.s32 	%r65, %r64, %r18;
	add.s32 	%r66, %r62, %r18;
	cvt.rn.f32.s32 	%f27, %r65;
	cvt.rn.f32.s32 	%f28, %r66;
	mul.f32 	%f29, %f28, %f28;
	fma.rn.f32 	%f30, %f27, %f27, %f29;
	cvt.f64.f32 	%fd1, %f118;
	ld.local.f32 	%f31, [%rd36+-8];
	div.rn.f32 	%f32, %f30, 0f3F20D97C;
	mul.f32 	%f33, %f32, 0f4B38AA3B;
	mov.f32 	%f34, 0f4E7DE250;
	sub.f32 	%f35, %f34, %f33;
	cvt.rzi.s32.f32 	%r67, %f35;
	mov.b32 	%f36, %r67;
	mul.f32 	%f37, %f31, %f36;
	cvt.f64.f32 	%fd2, %f37;
	fma.rn.f64 	%fd3, %fd2, 0d3FE0000000000000, %fd1;
	cvt.rn.f32.f64 	%f38, %fd3;
	cvt.f64.f32 	%fd4, %f36;
	cvt.f64.f32 	%fd5, %f119;
	fma.rn.f64 	%fd6, %fd4, 0d3FE0000000000000, %fd5;
	cvt.rn.f32.f64 	%f39, %fd6;
	add.s32 	%r68, %r118, 1;
	div.s32 	%r69, %r68, %r2;
	mul.lo.s32 	%r70, %r69, %r2;
	sub.s32 	%r71, %r68, %r70;
	add.s32 	%r72, %r71, %r18;
	add.s32 	%r73, %r69, %r18;
	cvt.rn.f32.s32 	%f40, %r72;
	cvt.rn.f32.s32 	%f41, %r73;
	mul.f32 	%f42, %f41, %f41;
	fma.rn.f32 	%f43, %f40, %f40, %f42;
	cvt.f64.f32 	%fd7, %f38;
	ld.local.f32 	%f44, [%rd36+-4];
	div.rn.f32 	%f45, %f43, 0f3F20D97C;
	mul.f32 	%f46, %f45, 0f4B38AA3B;
	sub.f32 	%f47, %f34, %f46;
	cvt.rzi.s32.f32 	%r74, %f47;
	mov.b32 	%f48, %r74;
	mul.f32 	%f49, %f44, %f48;
	cvt.f64.f32 	%fd8, %f49;
	fma.rn.f64 	%fd9, %fd8, 0d3FE0000000000000, %fd7;
	cvt.rn.f32.f64 	%f50, %fd9;
	cvt.f64.f32 	%fd10, %f48;
	cvt.f64.f32 	%fd11, %f39;
	fma.rn.f64 	%fd12, %fd10, 0d3FE0000000000000, %fd11;
	cvt.rn.f32.f64 	%f51, %fd12;
	add.s32 	%r75, %r118, 2;
	div.s32 	%r76, %r75, %r2;
	mul.lo.s32 	%r77, %r76, %r2;
	sub.s32 	%r78, %r75, %r77;
	add.s32 	%r79, %r78, %r18;
	add.s32 	%r80, %r76, %r18;
	cvt.rn.f32.s32 	%f52, %r79;
	cvt.rn.f32.s32 	%f53, %r80;
	mul.f32 	%f54, %f53, %f53;
	fma.rn.f32 	%f55, %f52, %f52, %f54;
	cvt.f64.f32 	%fd13, %f50;
	ld.local.f32 	%f56, [%rd36];
	div.rn.f32 	%f57, %f55, 0f3F20D97C;
	mul.f32 	%f58, %f57, 0f4B38AA3B;
	sub.f32 	%f59, %f34, %f58;
	cvt.rzi.s32.f32 	%r81, %f59;
	mov.b32 	%f60, %r81;
	mul.f32 	%f61, %f56, %f60;
	cvt.f64.f32 	%fd14, %f61;
	fma.rn.f64 	%fd15, %fd14, 0d3FE0000000000000, %fd13;
	cvt.rn.f32.f64 	%f62, %fd15;
	cvt.f64.f32 	%fd16, %f60;
	cvt.f64.f32 	%fd17, %f51;
	fma.rn.f64 	%fd18, %fd16, 0d3FE0000000000000, %fd17;
	cvt.rn.f32.f64 	%f63, %fd18;
	add.s32 	%r82, %r118, 3;
	div.s32 	%r83, %r82, %r2;
	mul.lo.s32 	%r84, %r83, %r2;
	sub.s32 	%r85, %r82, %r84;
	add.s32 	%r86, %r85, %r18;
	add.s32 	%r87, %r83, %r18;
	cvt.rn.f32.s32 	%f64, %r86;
	cvt.rn.f32.s32 	%f65, %r87;
	mul.f32 	%f66, %f65, %f65;
	fma.rn.f32 	%f67, %f64, %f64, %f66;
	cvt.f64.f32 	%fd19, %f62;
	ld.local.f32 	%f68, [%rd36+4];
	div.rn.f32 	%f69, %f67, 0f3F20D97C;
	mul.f32 	%f70, %f69, 0f4B38AA3B;
	sub.f32 	%f71, %f34, %f70;
	cvt.rzi.s32.f32 	%r88, %f71;
	mov.b32 	%f72, %r88;
	mul.f32 	%f73, %f68, %f72;
	cvt.f64.f32 	%fd20, %f73;
	fma.rn.f64 	%fd21, %fd20, 0d3FE0000000000000, %fd19;
	cvt.rn.f32.f64 	%f118, %fd21;
	cvt.f64.f32 	%fd22, %f72;
	cvt.f64.f32 	%fd23, %f63;
	fma.rn.f64 	%fd24, %fd22, 0d3FE0000000000000, %fd23;
	cvt.rn.f32.f64 	%f119, %fd24;
	add.s64 	%rd36, %rd36, 16;
	add.s32 	%r118, %r118, 4;
	setp.ne.s32 	%p26, %r118, %r119;
	@%p26 bra 	$L__BB0_10;
$L__BB0_11:
	setp.eq.s32 	%p27, %r20, 0;
	@%p27 bra 	$L__BB0_16;
	setp.ne.s32 	%p28, %r20, 0;
	@%p28 bra 	$L__BB0_14;
	div.s32 	%r89, %r119, %r2;
	mul.lo.s32 	%r90, %r89, %r2;
	sub.s32 	%r91, %r119, %r90;
	add.s32 	%r92, %r91, %r18;
	add.s32 	%r93, %r89, %r18;
	cvt.rn.f32.s32 	%f75, %r92;
	cvt.rn.f32.s32 	%f76, %r93;
	mul.f32 	%f77, %f76, %f76;
	fma.rn.f32 	%f78, %f75, %f75, %f77;
	cvt.f64.f32 	%fd25, %f118;
	mul.wide.u32 	%rd29, %r119, 4;
	add.s64 	%rd30, %rd2, %rd29;
	ld.local.f32 	%f79, [%rd30];
	div.rn.f32 	%f80, %f78, 0f3F20D97C;
	mul.f32 	%f81, %f80, 0f4B38AA3B;
	mov.f32 	%f82, 0f4E7DE250;
	sub.f32 	%f83, %f82, %f81;
	cvt.rzi.s32.f32 	%r94, %f83;
	mov.b32 	%f84, %r94;
	mul.f32 	%f85, %f79, %f84;
	cvt.f64.f32 	%fd26, %f85;
	fma.rn.f64 	%fd27, %fd26, 0d3FE0000000000000, %fd25;
	cvt.rn.f32.f64 	%f86, %fd27;
	cvt.f64.f32 	%fd28, %f84;
	cvt.f64.f32 	%fd29, %f119;
	fma.rn.f64 	%fd30, %fd28, 0d3FE0000000000000, %fd29;
	cvt.rn.f32.f64 	%f87, %fd30;
	add.s32 	%r95, %r119, 1;
	div.s32 	%r96, %r95, %r2;
	mul.lo.s32 	%r97, %r96, %r2;
	sub.s32 	%r98, %r95, %r97;
	add.s32 	%r99, %r98, %r18;
	add.s32 	%r100, %r96, %r18;
	cvt.rn.f32.s32 	%f88, %r99;
	cvt.rn.f32.s32 	%f89, %r100;
	mul.f32 	%f90, %f89, %f89;
	fma.rn.f32 	%f91, %f88, %f88, %f90;
	cvt.f64.f32 	%fd31, %f86;
	ld.local.f32 	%f92, [%rd30+4];
	div.rn.f32 	%f93, %f91, 0f3F20D97C;
	mul.f32 	%f94, %f93, 0f4B38AA3B;
	sub.f32 	%f95, %f82, %f94;
	cvt.rzi.s32.f32 	%r101, %f95;
	mov.b32 	%f96, %r101;
	mul.f32 	%f97, %f92, %f96;
	cvt.f64.f32 	%fd32, %f97;
	fma.rn.f64 	%fd33, %fd32, 0d3FE0000000000000, %fd31;
	cvt.f64.f32 	%fd34, %f96;
	cvt.f64.f32 	%fd35, %f87;
	fma.rn.f64 	%fd36, %fd34, 0d3FE0000000000000, %fd35;
	add.s32 	%r119, %r119, 2;
	cvt.rn.f32.f64 	%f118, %fd33;
	cvt.rn.f32.f64 	%f119, %fd36;
$L__BB0_14:
	setp.eq.b32 	%p29, %r20, 1;
	not.pred 	%p30, %p29;
	@%p30 bra 	$L__BB0_16;
	div.s32 	%r103, %r119, %r2;
	mul.lo.s32 	%r104, %r103, %r2;
	sub.s32 	%r105, %r119, %r104;
	add.s32 	%r106, %r105, %r18;
	add.s32 	%r107, %r103, %r18;
	cvt.rn.f32.s32 	%f98, %r106;
	cvt.rn.f32.s32 	%f99, %r107;
	mul.f32 	%f100, %f99, %f99;
	fma.rn.f32 	%f101, %f98, %f98, %f100;
	cvt.f64.f32 	%fd37, %f118;
	mul.wide.u32 	%rd31, %r119, 4;
	add.s64 	%rd32, %rd2, %rd31;
	ld.local.f32 	%f102, [%rd32];
	div.rn.f32 	%f103, %f101, 0fBF20D97C;
	fma.rn.f32 	%f104, %f103, 0f4B38AA3B, 0f4E7DE250;
	cvt.rzi.s32.f32 	%r108, %f104;
	mov.b32 	%f105, %r108;
	mul.f32 	%f106, %f102, %f105;
	cvt.f64.f32 	%fd38, %f106;
	fma.rn.f64 	%fd39, %fd38, 0d3FE0000000000000, %fd37;
	cvt.rn.f32.f64 	%f118, %fd39;
	cvt.f64.f32 	%fd40, %f105;
	cvt.f64.f32 	%fd41, %f119;
	fma.rn.f64 	%fd42, %fd40, 0d3FE0000000000000, %fd41;
	cvt.rn.f32.f64 	%f119, %fd42;
$L__BB0_16:
	cvta.to.global.u64 	%rd33, %rd7;
	div.rn.f32 	%f107, %f118, %f119;
	mul.wide.s32 	%rd34, %r1, 4;
	add.s64 	%rd35, %rd33, %rd34;
	st.global.f32 	[%rd35], %f107;
	ret;
$L__BB0_17:
	div.s32 	%r31, %r113, %r5;
	setp.lt.s32 	%p10, %r31, 0;
	@%p10 bra 	$L__BB0_20;
	setp.ge.s32 	%p11, %r31, %r5;
	setp.lt.s32 	%p12, %r113, 0;
	setp.ne.s32 	%p13, %r116, %r31;
	or.pred  	%p14, %p12, %p13;
	or.pred  	%p15, %p14, %p11;
	@%p15 bra 	$L__BB0_20;
	mul.wide.u32 	%rd17, %r113, 4;
	add.s64 	%rd18, %rd1, %rd17;
	ld.global.f32 	%f20, [%rd18];
	mul.wide.s32 	%rd19, %r115, 4;
	add.s64 	%rd20, %rd2, %rd19;
	st.local.f32 	[%rd20], %f20;
	bra.uni 	$L__BB0_24;
$L__BB0_20:
	div.s32 	%r32, %r112, %r5;
	setp.lt.s32 	%p16, %r32, 0;
	@%p16 bra 	$L__BB0_23;
	setp.ge.s32 	%p17, %r32, %r5;
	setp.lt.s32 	%p18, %r112, 0;
	setp.ne.s32 	%p19, %r114, %r32;
	or.pred  	%p20, %p18, %p19;
	or.pred  	%p21, %p20, %p17;
	@%p21 bra 	$L__BB0_23;
	mul.wide.u32 	%rd21, %r112, 4;
	add.s64 	%rd22, %rd1, %rd21;
	ld.global.f32 	%f21, [%rd22];
	mul.wide.s32 	%rd23, %r115, 4;
	add.s64 	%rd24, %rd2, %rd23;
	st.local.f32 	[%rd24], %f21;
	bra.uni 	$L__BB0_24;
$L__BB0_23:
	mul.wide.s32 	%rd25, %r111, 4;
	add.s64 	%rd26, %rd1, %rd25;
	ld.global.f32 	%f22, [%rd26];
	mul.wide.s32 	%rd27, %r115, 4;
	add.s64 	%rd28, %rd2, %rd27;
	st.local.f32 	[%rd28], %f22;
$L__BB0_24:
	add.s32 	%r117, %r117, 1;
	add.s32 	%r116, %r116, -1;
	add.s32 	%r115, %r115, %r2;
	add.s32 	%r114, %r114, 1;
	sub.s32 	%r113, %r113, %r5;
	add.s32 	%r112, %r112, %r5;
	sub.s32 	%r111, %r111, %r5;
	add.s32 	%r110, %r110, %r5;
	setp.ne.s32 	%p22, %r117, 1;
	@%p22 bra 	$L__BB0_3;
	add.s32 	%r41, %r109, 1;
	setp.eq.s32 	%p23, %r109, %r6;
	mov.u32 	%r109, %r41;
	@%p23 bra 	$L__BB0_7;
	bra.uni 	$L__BB0_2;

}
	// .globl	_Z14denoise_sharedPfS_PiS0_S_S_
.visible .entry _Z14denoise_sharedPfS_PiS0_S_S_(
	.param .u64 .ptr .align 1 _Z14denoise_sharedPfS_PiS0_S_S__param_0,
	.param .u64 .ptr .align 1 _Z14denoise_sharedPfS_PiS0_S_S__param_1,
	.param .u64 .ptr .align 1 _Z14denoise_sharedPfS_PiS0_S_S__param_2,
	.param .u64 .ptr .align 1 _Z14denoise_sharedPfS_PiS0_S_S__param_3,
	.param .u64 .ptr .align 1 _Z14denoise_sharedPfS_PiS0_S_S__param_4,
	.param .u64 .ptr .align 1 _Z14denoise_sharedPfS_PiS0_S_S__param_5
)
{
	.reg .pred 	%p<6>;
	.reg .b32 	%r<37>;
	.reg .b32 	%f<94>;
	.reg .b64 	%rd<19>;
	// demoted variable
	.shared .align 4 .b8 _ZZ14denoise_sharedPfS_PiS0_S_S_E13shared_pixels[96];
	// demoted variable
	.shared .align 4 .b8 _ZZ14denoise_sharedPfS_PiS0_S_S_E12shared_means[96];
	ld.param.u64 	%rd4, [_Z14denoise_sharedPfS_PiS0_S_S__param_0];
	ld.param.u64 	%rd5, [_Z14denoise_sharedPfS_PiS0_S_S__param_1];
	ld.param.u64 	%rd7, [_Z14denoise_sharedPfS_PiS0_S_S__param_2];
	ld.param.u64 	%rd8, [_Z14denoise_sharedPfS_PiS0_S_S__param_4];
	ld.param.u64 	%rd6, [_Z14denoise_sharedPfS_PiS0_S_S__param_5];
	cvta.to.global.u64 	%rd1, %rd8;
	cvta.to.global.u64 	%rd9, %rd7;
	mov.u32 	%r1, %tid.x;
	mov.u32 	%r13, %ctaid.x;
	mov.u32 	%r14, %ntid.x;
	mad.lo.s32 	%r2, %r13, %r14, %r1;
	ld.global.u32 	%r3, [%rd9];
	setp.eq.s32 	%p1, %r3, 0;
	mov.f32 	%f91, 0f00000000;
	mov.f32 	%f90, %f91;
	@%p1 bra 	$L__BB1_9;
	mul.wide.s32 	%rd10, %r2, 4;
	add.s64 	%rd11, %rd1, %rd10;
	ld.global.f32 	%f1, [%rd11];
	shl.b32 	%r16, %r1, 2;
	mov.u32 	%r17, _ZZ14denoise_sharedPfS_PiS0_S_S_E13shared_pixels;
	add.s32 	%r4, %r17, %r16;
	mov.u32 	%r18, _ZZ14denoise_sharedPfS_PiS0_S_S_E12shared_means;
	add.s32 	%r5, %r18, %r16;
	mul.lo.s32 	%r6, %r3, %r3;
	cvta.to.global.u64 	%rd2, %rd4;
	cvta.to.global.u64 	%rd3, %rd5;
	mov.b32 	%r34, 0;
	mov.f32 	%f90, 0f00000000;
	mov.f32 	%f91, %f90;
$L__BB1_2:
	setp.gt.u32 	%p2, %r1, 23;
	@%p2 bra 	$L__BB1_4;
	add.s32 	%r19, %r34, %r1;
	mul.wide.u32 	%rd12, %r19, 4;
	add.s64 	%rd13, %rd2, %rd12;
	ld.global.f32 	%f13, [%rd13];
	st.shared.f32 	[%r4], %f13;
$L__BB1_4:
	setp.gt.u32 	%p3, %r1, 23;
	bar.sync 	0;
	@%p3 bra 	$L__BB1_6;
	add.s32 	%r20, %r34, %r1;
	mul.wide.u32 	%rd14, %r20, 4;
	add.s64 	%rd15, %rd1, %rd14;
	ld.global.f32 	%f14, [%rd15];
	st.shared.f32 	[%r5], %f14;
$L__BB1_6:
	bar.sync 	0;
	add.s32 	%r35, %r17, 8;
	ld.global.f32 	%f4, [%rd3];
	mov.b32 	%r36, 8;
$L__BB1_7:
	add.s32 	%r25, %r18, %r36;
	ld.shared.f32 	%f15, [%r25+-8];
	sub.f32 	%f16, %f1, %f15;
	neg.f32 	%f17, %f16;
	mul.f32 	%f18, %f16, %f17;
	div.rn.f32 	%f19, %f18, %f4;
	fma.rn.f32 	%f20, %f19, 0f3BBB989D, 0f3F000000;
	cvt.sat.f32.f32 	%f21, %f20;
	mov.f32 	%f22, 0f4B400001;
	mov.f32 	%f23, 0f437C0000;
	fma.rm.f32 	%f24, %f21, %f23, %f22;
	add.f32 	%f25, %f24, 0fCB40007F;
	neg.f32 	%f26, %f25;
	fma.rn.f32 	%f27, %f19, 0f3FB8AA3B, %f26;
	fma.rn.f32 	%f28, %f19, 0f32A57060, %f27;
	mov.b32 	%r26, %f24;
	shl.b32 	%r27, %r26, 23;
	mov.b32 	%f29, %r27;
	ex2.approx.ftz.f32 	%f30, %f28;
	mul.f32 	%f31, %f30, %f29;
	add.f32 	%f32, %f91, %f31;
	ld.shared.f32 	%f33, [%r35+-8];
	fma.rn.f32 	%f34, %f33, %f31, %f90;
	ld.shared.f32 	%f35, [%r25+-4];
	sub.f32 	%f36, %f1, %f35;
	neg.f32 	%f37, %f36;
	mul.f32 	%f38, %f36, %f37;
	div.rn.f32 	%f39, %f38, %f4;
	fma.rn.f32 	%f40, %f39, 0f3BBB989D, 0f3F000000;
	cvt.sat.f32.f32 	%f41, %f40;
	fma.rm.f32 	%f42, %f41, %f23, %f22;
	add.f32 	%f43, %f42, 0fCB40007F;
	neg.f32 	%f44, %f43;
	fma.rn.f32 	%f45, %f39, 0f3FB8AA3B, %f44;
	fma.rn.f32 	%f46, %f39, 0f32A57060, %f45;
	mov.b32 	%r28, %f42;
	shl.b32 	%r29, %r28, 23;
	mov.b32 	%f47, %r29;
	ex2.approx.ftz.f32 	%f48, %f46;
	mul.f32 	%f49, %f48, %f47;
	add.f32 	%f50, %f32, %f49;
	ld.shared.f32 	%f51, [%r35+-4];
	fma.rn.f32 	%f52, %f51, %f49, %f34;
	ld.shared.f32 	%f53, [%r25];
	sub.f32 	%f54, %f1, %f53;
	neg.f32 	%f55, %f54;
	mul.f32 	%f56, %f54, %f55;
	div.rn.f32 	%f57, %f56, %f4;
	fma.rn.f32 	%f58, %f57, 0f3BBB989D, 0f3F000000;
	cvt.sat.f32.f32 	%f59, %f58;
	fma.rm.f32 	%f60, %f59, %f23, %f22;
	add.f32 	%f61, %f60, 0fCB40007F;
	neg.f32 	%f62, %f61;
	fma.rn.f32 	%f63, %f57, 0f3FB8AA3B, %f62;
	fma.rn.f32 	%f64, %f57, 0f32A57060, %f63;
	mov.b32 	%r30, %f60;
	shl.b32 	%r31, %r30, 23;
	mov.b32 	%f65, %r31;
	ex2.approx.ftz.f32 	%f66, %f64;
	mul.f32 	%f67, %f66, %f65;
	add.f32 	%f68, %f50, %f67;
	ld.shared.f32 	%f69, [%r35];
	fma.rn.f32 	%f70, %f69, %f67, %f52;
	ld.shared.f32 	%f71, [%r25+4];
	sub.f32 	%f72, %f1, %f71;
	neg.f32 	%f73, %f72;
	mul.f32 	%f74, %f72, %f73;
	div.rn.f32 	%f75, %f74, %f4;
	fma.rn.f32 	%f76, %f75, 0f3BBB989D, 0f3F000000;
	cvt.sat.f32.f32 	%f77, %f76;
	fma.rm.f32 	%f78, %f77, %f23, %f22;
	add.f32 	%f79, %f78, 0fCB40007F;
	neg.f32 	%f80, %f79;
	fma.rn.f32 	%f81, %f75, 0f3FB8AA3B, %f80;
	fma.rn.f32 	%f82, %f75, 0f32A57060, %f81;
	mov.b32 	%r32, %f78;
	shl.b32 	%r33, %r32, 23;
	mov.b32 	%f83, %r33;
	ex2.approx.ftz.f32 	%f84, %f82;
	mul.f32 	%f85, %f84, %f83;
	add.f32 	%f91, %f68, %f85;
	ld.shared.f32 	%f86, [%r35+4];
	fma.rn.f32 	%f90, %f86, %f85, %f70;
	add.s32 	%r36, %r36, 16;
	add.s32 	%r35, %r35, 16;
	setp.ne.s32 	%p4, %r36, 104;
	@%p4 bra 	$L__BB1_7;
	add.s32 	%r34, %r34, 24;
	setp.lt.u32 	%p5, %r34, %r6;
	@%p5 bra 	$L__BB1_2;
$L__BB1_9:
	cvta.to.global.u64 	%rd16, %rd6;
	div.rn.f32 	%f87, %f90, %f91;
	mul.wide.s32 	%rd17, %r2, 4;
	add.s64 	%rd18, %rd16, %rd17;
	st.global.f32 	[%rd18], %f87;
	ret;

}


// ===== COMPILED SASS (sm_100) =====

	.target	sm_100

	.elftype	@"ET_EXEC"


//--------------------- .note.nv.tkinfo           --------------------------
	.section	.note.nv.tkinfo,"",@"SHT_NOTE"
	.sectionflags	@"SHF_NOTE_NV_TKINFO"
	.tkinfo
        /*0018*/ 	.word	0x00000002
        /*0030*/ 	.string	""
        /*0030*/ 	.string	"ptxas"
        /*0030*/ 	.string	"Cuda compilation tools, release 13.0, V13.0.88"
        /*0030*/ 	.string	"Build cuda_13.0.r13.0/compiler.36424714_0"
        /*0030*/ 	.string	"-arch sm_100 -m 64 "



//--------------------- .note.nv.cuinfo           --------------------------
	.section	.note.nv.cuinfo,"",@"SHT_NOTE"
	.sectionflags	@"SHF_NOTE_NV_CUINFO"
        /*0018*/ 	.short	0x0002
        /*001a*/ 	.short	0x0064
        /*001c*/ 	.short	0x0082
	.zero		2


//--------------------- .nv.info                  --------------------------
	.section	.nv.info,"",@"SHT_CUDA_INFO"
	.align	4


	//----- nvinfo : EIATTR_REGCOUNT
	.align		4
        /*0000*/ 	.byte	0x04, 0x2f
        /*0002*/ 	.short	(.L_1 - .L_0)
	.align		4
.L_0:
        /*0004*/ 	.word	index@(_Z5meansPfPiS0_S_)
        /*0008*/ 	.word	0x0000001e


	//----- nvinfo : EIATTR_FRAME_SIZE
	.align		4
.L_1:
        /*000c*/ 	.byte	0x04, 0x11
        /*000e*/ 	.short	(.L_3 - .L_2)
	.align		4
.L_2:
        /*0010*/ 	.word	index@($__internal_1_$__cuda_sm3x_div_rn_noftz_f32_slowpath)
        /*0014*/ 	.word	0x00000028


	//----- nvinfo : EIATTR_FRAME_SIZE
	.align		4
.L_3:
        /*0018*/ 	.byte	0x04, 0x11
        /*001a*/ 	.short	(.L_5 - .L_4)
	.align		4
.L_4:
        /*001c*/ 	.word	index@(_Z5meansPfPiS0_S_)
        /*0020*/ 	.word	0x00000028


	//----- nvinfo : EIATTR_REGCOUNT
	.align		4
.L_5:
        /*0024*/ 	.byte	0x04, 0x2f
        /*0026*/ 	.short	(.L_7 - .L_6)
	.align		4
.L_6:
        /*0028*/ 	.word	index@(_Z14denoise_sharedPfS_PiS0_S_S_)
        /*002c*/ 	.word	0x00000018


	//----- nvinfo : EIATTR_FRAME_SIZE
	.align		4
.L_7:
        /*0030*/ 	.byte	0x04, 0x11
        /*0032*/ 	.short	(.L_9 - .L_8)
	.align		4
.L_8:
        /*0034*/ 	.word	index@($__internal_0_$__cuda_sm3x_div_rn_noftz_f32_slowpath)
        /*0038*/ 	.word	0x00000000


	//----- nvinfo : EIATTR_FRAME_SIZE
	.align		4
.L_9:
        /*003c*/ 	.byte	0x04, 0x11
        /*003e*/ 	.short	(.L_11 - .L_10)
	.align		4
.L_10:
        /*0040*/ 	.word	index@(_Z14denoise_sharedPfS_PiS0_S_S_)
        /*0044*/ 	.word	0x00000000


	//----- nvinfo : EIATTR_MIN_STACK_SIZE
	.align		4
.L_11:
        /*0048*/ 	.byte	0x04, 0x12
        /*004a*/ 	.short	(.L_13 - .L_12)
	.align		4
.L_12:
        /*004c*/ 	.word	index@(_Z14denoise_sharedPfS_PiS0_S_S_)
        /*0050*/ 	.word	0x00000000


	//----- nvinfo : EIATTR_MIN_STACK_SIZE
	.align		4
.L_13:
        /*0054*/ 	.byte	0x04, 0x12
        /*0056*/ 	.short	(.L_15 - .L_14)
	.align		4
.L_14:
        /*0058*/ 	.word	index@(_Z5meansPfPiS0_S_)
        /*005c*/ 	.word	0x00000028
.L_15:


//--------------------- .nv.compat                --------------------------
	.section	.nv.compat,"",@"SHT_CUDA_COMPAT_INFO"
	.align	4
        /*0000*/ 	.byte	0x02, 0x09, 0x00, 0x00, 0x02, 0x02, 0x01, 0x00, 0x02, 0x05, 0x05, 0x00, 0x03, 0x07, 0x01, 0x01
        /*0010*/ 	.byte	0x02, 0x03, 0x00, 0x00, 0x02, 0x06, 0x01, 0x00, 0x04, 0x0b, 0x08, 0x00, 0x01, 0x00, 0x00, 0x00
        /*0020*/ 	.byte	0x00, 0x00, 0x00, 0x00


//--------------------- .nv.info._Z14denoise_sharedPfS_PiS0_S_S_ --------------------------
	.section	.nv.info._Z14denoise_sharedPfS_PiS0_S_S_,"",@"SHT_CUDA_INFO"
	.sectionflags	@""
	.align	4


	//----- nvinfo : EIATTR_CUDA_API_VERSION
	.align		4
        /*0000*/ 	.byte	0x04, 0x37
        /*0002*/ 	.short	(.L_17 - .L_16)
.L_16:
        /*0004*/ 	.word	0x00000082


	//----- nvinfo : EIATTR_KPARAM_INFO
	.align		4
.L_17:
        /*0008*/ 	.byte	0x04, 0x17
        /*000a*/ 	.short	(.L_19 - .L_18)
.L_18:
        /*000c*/ 	.word	0x00000000
        /*0010*/ 	.short	0x0005
        /*0012*/ 	.short	0x0028
        /*0014*/ 	.byte	0x00, 0xf5, 0x21, 0x00


	//----- nvinfo : EIATTR_KPARAM_INFO
	.align		4
.L_19:
        /*0018*/ 	.byte	0x04, 0x17
        /*001a*/ 	.short	(.L_21 - .L_20)
.L_20:
        /*001c*/ 	.word	0x00000000
        /*0020*/ 	.short	0x0004
        /*0022*/ 	.short	0x0020
        /*0024*/ 	.byte	0x00, 0xf5, 0x21, 0x00


	//----- nvinfo : EIATTR_KPARAM_INFO
	.align		4
.L_21:
        /*0028*/ 	.byte	0x04, 0x17
        /*002a*/ 	.short	(.L_23 - .L_22)
.L_22:
        /*002c*/ 	.word	0x00000000
        /*0030*/ 	.short	0x0003
        /*0032*/ 	.short	0x0018
        /*0034*/ 	.byte	0x00, 0xf5, 0x21, 0x00


	//----- nvinfo : EIATTR_KPARAM_INFO
	.align		4
.L_23:
        /*0038*/ 	.byte	0x04, 0x17
        /*003a*/ 	.short	(.L_25 - .L_24)
.L_24:
        /*003c*/ 	.word	0x00000000
        /*0040*/ 	.short	0x0002
        /*0042*/ 	.short	0x0010
        /*0044*/ 	.byte	0x00, 0xf5, 0x21, 0x00


	//----- nvinfo : EIATTR_KPARAM_INFO
	.align		4
.L_25:
        /*0048*/ 	.byte	0x04, 0x17
        /*004a*/ 	.short	(.L_27 - .L_26)
.L_26:
        /*004c*/ 	.word	0x00000000
        /*0050*/ 	.short	0x0001
        /*0052*/ 	.short	0x0008
        /*0054*/ 	.byte	0x00, 0xf5, 0x21, 0x00


	//----- nvinfo : EIATTR_KPARAM_INFO
	.align		4
.L_27:
        /*0058*/ 	.byte	0x04, 0x17
        /*005a*/ 	.short	(.L_29 - .L_28)
.L_28:
        /*005c*/ 	.word	0x00000000
        /*0060*/ 	.short	0x0000
        /*0062*/ 	.short	0x0000
        /*0064*/ 	.byte	0x00, 0xf5, 0x21, 0x00


	//----- nvinfo : EIATTR_SPARSE_MMA_MASK
	.align		4
.L_29:
        /*0068*/ 	.byte	0x03, 0x50
        /*006a*/ 	.short	0x0000


	//----- nvinfo : EIATTR_MAXREG_COUNT
	.align		4
        /*006c*/ 	.byte	0x03, 0x1b
        /*006e*/ 	.short	0x00ff


	//----- nvinfo : EIATTR_NUM_BARRIERS
	.align		4
        /*0070*/ 	.byte	0x02, 0x4c
        /*0072*/ 	.byte	0x01
	.zero		1


	//----- nvinfo : EIATTR_MERCURY_ISA_VERSION
	.align		4
        /*0074*/ 	.byte	0x03, 0x5f
        /*0076*/ 	.short	0x0101


	//----- nvinfo : EIATTR_VRC_CTA_INIT_COUNT
	.align		4
        /*0078*/ 	.byte	0x02, 0x4a
	.zero		1
	.zero		1


	//----- nvinfo : EIATTR_EXIT_INSTR_OFFSETS
	.align		4
        /*007c*/ 	.byte	0x04, 0x1c
        /*007e*/ 	.short	(.L_31 - .L_30)


	//   ....[0]....
.L_30:
        /*0080*/ 	.word	0x00000c30


	//----- nvinfo : EIATTR_CRS_STACK_SIZE
	.align		4
.L_31:
        /*0084*/ 	.byte	0x04, 0x1e
        /*0086*/ 	.short	(.L_33 - .L_32)
.L_32:
        /*0088*/ 	.word	0x00000000


	//----- nvinfo : EIATTR_CBANK_PARAM_SIZE
	.align		4
.L_33:
        /*008c*/ 	.byte	0x03, 0x19
        /*008e*/ 	.short	0x0030


	//----- nvinfo : EIATTR_PARAM_CBANK
	.align		4
        /*0090*/ 	.byte	0x04, 0x0a
        /*0092*/ 	.short	(.L_35 - .L_34)
	.align		4
.L_34:
        /*0094*/ 	.word	index@(.nv.constant0._Z14denoise_sharedPfS_PiS0_S_S_)
        /*0098*/ 	.short	0x0380
        /*009a*/ 	.short	0x0030


	//----- nvinfo : EIATTR_SW_WAR
	.align		4
.L_35:
        /*009c*/ 	.byte	0x04, 0x36
        /*009e*/ 	.short	(.L_37 - .L_36)
.L_36:
        /*00a0*/ 	.word	0x00000008
.L_37:


//--------------------- .nv.info._Z5meansPfPiS0_S_ --------------------------
	.section	.nv.info._Z5meansPfPiS0_S_,"",@"SHT_CUDA_INFO"
	.sectionflags	@""
	.align	4


	//----- nvinfo : EIATTR_CUDA_API_VERSION
	.align		4
        /*0000*/ 	.byte	0x04, 0x37
        /*0002*/ 	.short	(.L_39 - .L_38)
.L_38:
        /*0004*/ 	.word	0x00000082


	//----- nvinfo : EIATTR_KPARAM_INFO
	.align		4
.L_39:
        /*0008*/ 	.byte	0x04, 0x17
        /*000a*/ 	.short	(.L_41 - .L_40)
.L_40:
        /*000c*/ 	.word	0x00000000
        /*0010*/ 	.short	0x0003
        /*0012*/ 	.short	0x0018
        /*0014*/ 	.byte	0x00, 0xf5, 0x21, 0x00


	//----- nvinfo : EIATTR_KPARAM_INFO
	.align		4
.L_41:
        /*0018*/ 	.byte	0x04, 0x17
        /*001a*/ 	.short	(.L_43 - .L_42)
.L_42:
        /*001c*/ 	.word	0x00000000
        /*0020*/ 	.short	0x0002
        /*0022*/ 	.short	0x0010
        /*0024*/ 	.byte	0x00, 0xf5, 0x21, 0x00


	//----- nvinfo : EIATTR_KPARAM_INFO
	.align		4
.L_43:
        /*0028*/ 	.byte	0x04, 0x17
        /*002a*/ 	.short	(.L_45 - .L_44)
.L_44:
        /*002c*/ 	.word	0x00000000
        /*0030*/ 	.short	0x0001
        /*0032*/ 	.short	0x0008
        /*0034*/ 	.byte	0x00, 0xf5, 0x21, 0x00


	//----- nvinfo : EIATTR_KPARAM_INFO
	.align		4
.L_45:
        /*0038*/ 	.byte	0x04, 0x17
        /*003a*/ 	.short	(.L_47 - .L_46)
.L_46:
        /*003c*/ 	.word	0x00000000
        /*0040*/ 	.short	0x0000
        /*0042*/ 	.short	0x0000
        /*0044*/ 	.byte	0x00, 0xf5, 0x21, 0x00


	//----- nvinfo : EIATTR_SPARSE_MMA_MASK
	.align		4
.L_47:
        /*0048*/ 	.byte	0x03, 0x50
        /*004a*/ 	.short	0x0000


	//----- nvinfo : EIATTR_MAXREG_COUNT
	.align		4
        /*004c*/ 	.byte	0x03, 0x1b
        /*004e*/ 	.short	0x00ff


	//----- nvinfo : EIATTR_MERCURY_ISA_VERSION
	.align		4
        /*0050*/ 	.byte	0x03, 0x5f
        /*0052*/ 	.short	0x0101


	//----- nvinfo : EIATTR_VRC_CTA_INIT_COUNT
	.align		4
        /*0054*/ 	.byte	0x02, 0x4a
	.zero		1
	.zero		1


	//----- nvinfo : EIATTR_EXIT_INSTR_OFFSETS
	.align		4
        /*0058*/ 	.byte	0x04, 0x1c
        /*005a*/ 	.short	(.L_49 - .L_48)


	//   ....[0]....
.L_48:
        /*005c*/ 	.word	0x00002760


	//----- nvinfo : EIATTR_CRS_STACK_SIZE
	.align		4
.L_49:
        /*0060*/ 	.byte	0x04, 0x1e
        /*0062*/ 	.short	(.L_51 - .L_50)
.L_50:
        /*0064*/ 	.word	0x00000000


	//----- nvinfo : EIATTR_CBANK_PARAM_SIZE
	.align		4
.L_51:
        /*0068*/ 	.byte	0x03, 0x19
        /*006a*/ 	.short	0x0020


	//----- nvinfo : EIATTR_PARAM_CBANK
	.align		4
        /*006c*/ 	.byte	0x04, 0x0a
        /*006e*/ 	.short	(.L_53 - .L_52)
	.align		4
.L_52:
        /*0070*/ 	.word	index@(.nv.constant0._Z5meansPfPiS0_S_)
        /*0074*/ 	.short	0x0380
        /*0076*/ 	.short	0x0020


	//----- nvinfo : EIATTR_SW_WAR
	.align		4
.L_53:
        /*0078*/ 	.byte	0x04, 0x36
        /*007a*/ 	.short	(.L_55 - .L_54)
.L_54:
        /*007c*/ 	.word	0x00000008
.L_55:


//--------------------- .nv.callgraph             --------------------------
	.section	.nv.callgraph,"",@"SHT_CUDA_CALLGRAPH"
	.align	4
	.sectionentsize	8
	.align		4
        /*0000*/ 	.word	0x00000000
	.align		4
        /*0004*/ 	.word	0xffffffff
	.align		4
        /*0008*/ 	.word	0x00000000
	.align		4
        /*000c*/ 	.word	0xfffffffe
	.align		4
        /*0010*/ 	.word	0x00000000
	.align		4
        /*0014*/ 	.word	0xfffffffd
	.align		4
        /*0018*/ 	.word	0x00000000
	.align		4
        /*001c*/ 	.word	0xfffffffc


//--------------------- .text._Z14denoise_sharedPfS_PiS0_S_S_ --------------------------
	.section	.text._Z14denoise_sharedPfS_PiS0_S_S_,"ax",@progbits
	.align	128
        .global         _Z14denoise_sharedPfS_PiS0_S_S_
        .type           _Z14denoise_sharedPfS_PiS0_S_S_,@function
        .size           _Z14denoise_sharedPfS_PiS0_S_S_,(.L_x_60 - _Z14denoise_sharedPfS_PiS0_S_S_)
        .other          _Z14denoise_sharedPfS_PiS0_S_S_,@"STO_CUDA_ENTRY STV_DEFAULT"
_Z14denoise_sharedPfS_PiS0_S_S_:
.text._Z14denoise_sharedPfS_PiS0_S_S_:
[----:B------:R-:W-:Y:S08]  /*0000*/  LDC R1, c[0x0][0x37c] ;  /* 0x0000df00ff017b82 */ /* 0x000ff00000000800 */
[----:B------:R-:W0:Y:S01]  /*0010*/  LDC.64 R2, c[0x0][0x390] ;  /* 0x0000e400ff027b82 */ /* 0x000e220000000a00 */
[----:B------:R-:W0:Y:S02]  /*0020*/  LDCU.64 UR8, c[0x0][0x358] ;  /* 0x00006b00ff0877ac */ /* 0x000e240008000a00 */
[----:B0-----:R-:W2:Y:S05]  /*0030*/  LDG.E R7, desc[UR8][R2.64] ;  /* 0x0000000802077981 */ /* 0x001eaa000c1e1900 */
[----:B------:R-:W0:Y:S01]  /*0040*/  S2UR UR4, SR_CTAID.X ;  /* 0x00000000000479c3 */ /* 0x000e220000002500 */
[----:B------:R-:W-:Y:S01]  /*0050*/  HFMA2 R14, -RZ, RZ, 0, 0 ;  /* 0x00000000ff0e7431 */ /* 0x000fe200000001ff */
[----:B------:R-:W-:Y:S01]  /*0060*/  MOV R13, RZ ;  /* 0x000000ff000d7202 */ /* 0x000fe20000000f00 */
[----:B------:R-:W0:Y:S05]  /*0070*/  S2R R9, SR_TID.X ;  /* 0x0000000000097919 */ /* 0x000e2a0000002100 */
[----:B------:R-:W0:Y:S02]  /*0080*/  LDC R4, c[0x0][0x360] ;  /* 0x0000d800ff047b82 */ /* 0x000e240000000800 */
[----:B0-----:R-:W-:Y:S01]  /*0090*/  IMAD R4, R4, UR4, R9 ;  /* 0x0000000404047c24 */ /* 0x001fe2000f8e0209 */
[----:B--2---:R-:W-:-:S13]  /*00a0*/  ISETP.NE.AND P0, PT, R7, RZ, PT ;  /* 0x000000ff0700720c */ /* 0x004fda0003f05270 */
[----:B------:R-:W-:Y:S05]  /*00b0*/  @!P0 BRA `(.L_x_0) ;  /* 0x0000000800948947 */ /* 0x000fea0003800000 */
[----:B------:R-:W0:Y:S02]  /*00c0*/  LDC.64 R2, c[0x0][0x3a0] ;  /* 0x0000e800ff027b82 */ /* 0x000e240000000a00 */
[----:B0-----:R-:W-:-:S05]  /*00d0*/  IMAD.WIDE R2, R4, 0x4, R2 ;  /* 0x0000000404027825 */ /* 0x001fca00078e0202 */
[----:B------:R0:W5:Y:S01]  /*00e0*/  LDG.E R8, desc[UR8][R2.64] ;  /* 0x0000000802087981 */ /* 0x000162000c1e1900 */
[----:B------:R-:W1:Y:S01]  /*00f0*/  S2UR UR7, SR_CgaCtaId ;  /* 0x00000000000779c3 */ /* 0x000e620000008800 */
[----:B------:R-:W-:Y:S01]  /*0100*/  UMOV UR4, 0x400 ;  /* 0x0000040000047882 */ /* 0x000fe20000000000 */
[----:B------:R-:W-:Y:S01]  /*0110*/  IMAD R7, R7, R7, RZ ;  /* 0x0000000707077224 */ /* 0x000fe200078e02ff */
[----:B------:R-:W-:Y:S01]  /*0120*/  UIADD3 UR6, UPT, UPT, UR4, 0x60, URZ ;  /* 0x0000006004067890 */ /* 0x000fe2000fffe0ff */
[----:B------:R-:W-:Y:S01]  /*0130*/  MOV R13, RZ ;  /* 0x000000ff000d7202 */ /* 0x000fe20000000f00 */
[----:B------:R-:W-:Y:S01]  /*0140*/  IMAD.MOV.U32 R14, RZ, RZ, RZ ;  /* 0x000000ffff0e7224 */ /* 0x000fe200078e00ff */
[----:B-1----:R-:W-:Y:S02]  /*0150*/  ULEA UR5, UR7, UR4, 0x18 ;  /* 0x0000000407057291 */ /* 0x002fe4000f8ec0ff */
[----:B------:R-:W-:Y:S01]  /*0160*/  ULEA UR6, UR7, UR6, 0x18 ;  /* 0x0000000607067291 */ /* 0x000fe2000f8ec0ff */
[----:B------:R-:W-:-:S03]  /*0170*/  UMOV UR4, URZ ;  /* 0x000000ff00047c82 */ /* 0x000fc60008000000 */
[C---:B------:R-:W-:Y:S02]  /*0180*/  LEA R6, R9.reuse, UR5, 0x2 ;  /* 0x0000000509067c11 */ /* 0x040fe4000f8e10ff */
[----:B0-----:R-:W-:-:S07]  /*0190*/  LEA R5, R9, UR6, 0x2 ;  /* 0x0000000609057c11 */ /* 0x001fce000f8e10ff */
.L_x_14:
[----:B------:R-:W0:Y:S01]  /*01a0*/  LDC.64 R2, c[0x0][0x388] ;  /* 0x0000e200ff027b82 */ /* 0x000e220000000a00 */
[----:B------:R-:W-:Y:S01]  /*01b0*/  ISETP.GT.U32.AND P0, PT, R9, 0x17, PT ;  /* 0x000000170900780c */ /* 0x000fe20003f04070 */
[----:B------:R-:W-:-:S12]  /*01c0*/  BSSY.RECONVERGENT B0, `(.L_x_1) ;  /* 0x0000007000007945 */ /* 0x000fd80003800200 */
[----:B------:R-:W-:Y:S05]  /*01d0*/  @P0 BRA `(.L_x_2) ;  /* 0x0000000000140947 */ /* 0x000fea0003800000 */
[----:B------:R-:W1:Y:S01]  /*01e0*/  LDC.64 R10, c[0x0][0x380] ;  /* 0x0000e000ff0a7b82 */ /* 0x000e620000000a00 */
[----:B------:R-:W-:-:S05]  /*01f0*/  IADD3 R15, PT, PT, R9, UR4, RZ ;  /* 0x00000004090f7c10 */ /* 0x000fca000fffe0ff */
[----:B-1----:R-:W-:-:S06]  /*0200*/  IMAD.WIDE.U32 R10, R15, 0x4, R10 ;  /* 0x000000040f0a7825 */ /* 0x002fcc00078e000a */
[----:B------:R-:W2:Y:S04]  /*0210*/  LDG.E R11, desc[UR8][R10.64] ;  /* 0x000000080a0b7981 */ /* 0x000ea8000c1e1900 */
[----:B--2---:R1:W-:Y:S02]  /*0220*/  STS [R6], R11 ;  /* 0x0000000b06007388 */ /* 0x0043e40000000800 */
.L_x_2:
[----:B------:R-:W-:Y:S05]  /*0230*/  BSYNC.RECONVERGENT B0 ;  /* 0x0000000000007941 */ /* 0x000fea0003800200 */
.L_x_1:
[----:B------:R-:W-:Y:S06]  /*0240*/  BAR.SYNC.DEFER_BLOCKING 0x0 ;  /* 0x0000000000007b1d */ /* 0x000fec0000010000 */
[----:B------:R-:W-:Y:S04]  /*0250*/  BSSY.RECONVERGENT B0, `(.L_x_3) ;  /* 0x0000007000007945 */ /* 0x000fe80003800200 */
[----:B------:R-:W-:Y:S05]  /*0260*/  @P0 BRA `(.L_x_4) ;  /* 0x0000000000140947 */ /* 0x000fea0003800000 */
[----:B-1----:R-:W1:Y:S01]  /*0270*/  LDC.64 R10, c[0x0][0x3a0] ;  /* 0x0000e800ff0a7b82 */ /* 0x002e620000000a00 */
[----:B------:R-:W-:-:S05]  /*0280*/  IADD3 R15, PT, PT, R9, UR4, RZ ;  /* 0x00000004090f7c10 */ /* 0x000fca000fffe0ff */
[----:B-1----:R-:W-:-:S06]  /*0290*/  IMAD.WIDE.U32 R10, R15, 0x4, R10 ;  /* 0x000000040f0a7825 */ /* 0x002fcc00078e000a */
[----:B------:R-:W2:Y:S04]  /*02a0*/  LDG.E R10, desc[UR8][R10.64] ;  /* 0x000000080a0a7981 */ /* 0x000ea8000c1e1900 */
[----:B--2---:R2:W-:Y:S02]  /*02b0*/  STS [R5], R10 ;  /* 0x0000000a05007388 */ /* 0x0045e40000000800 */
.L_x_4:
[----:B------:R-:W-:Y:S05]  /*02c0*/  BSYNC.RECONVERGENT B0 ;  /* 0x0000000000007941 */ /* 0x000fea0003800200 */
.L_x_3:
[----:B------:R-:W-:Y:S06]  /*02d0*/  BAR.SYNC.DEFER_BLOCKING 0x0 ;  /* 0x0000000000007b1d */ /* 0x000fec0000010000 */
[----:B01----:R0:W5:Y:S01]  /*02e0*/  LDG.E R11, desc[UR8][R2.64] ;  /* 0x00000008020b7981 */ /* 0x003162000c1e1900 */
[----:B--2---:R-:W-:Y:S01]  /*02f0*/  HFMA2 R10, -RZ, RZ, 0, 4.76837158203125e-07 ;  /* 0x00000008ff0a7431 */ /* 0x004fe200000001ff */
[----:B------:R-:W-:-:S12]  /*0300*/  UIADD3 UR7, UPT, UPT, UR5, 0x8, URZ ;  /* 0x0000000805077890 */ /* 0x000fd8000fffe0ff */
.L_x_13:
[----:B0-----:R-:W0:Y:S01]  /*0310*/  LDS R3, [R10+UR6+-0x8] ;  /* 0xfffff8060a037984 */ /* 0x001e220008000800 */
[----:B-----5:R-:W1:Y:S01]  /*0320*/  MUFU.RCP R2, R11 ;  /* 0x0000000b00027308 */ /* 0x020e620000001000 */
[----:B------:R-:W-:Y:S01]  /*0330*/  BSSY.RECONVERGENT B0, `(.L_x_5) ;  /* 0x000000f000007945 */ /* 0x000fe20003800200 */
[----:B------:R-:W-:Y:S02]  /*0340*/  VIADD R12, R10, UR6 ;  /* 0x000000060a0c7c36 */ /* 0x000fe40008000000 */
[----:B-1----:R-:W-:-:S04]  /*0350*/  FFMA R15, -R11, R2, 1 ;  /* 0x3f8000000b0f7423 */ /* 0x002fc80000000102 */
[----:B------:R-:W-:Y:S01]  /*0360*/  FFMA R15, R2, R15, R2 ;  /* 0x0000000f020f7223 */ /* 0x000fe20000000002 */
[----:B0-----:R-:W-:-:S04]  /*0370*/  FADD R3, R8, -R3 ;  /* 0x8000000308037221 */ /* 0x001fc80000000000 */
[----:B------:R-:W-:-:S04]  /*0380*/  FMUL R0, R3, -R3 ;  /* 0x8000000303007220 */ /* 0x000fc80000400000 */
[----:B------:R-:W0:Y:S01]  /*0390*/  FCHK P0, R0, R11 ;  /* 0x0000000b00007302 */ /* 0x000e220000000000 */
[----:B------:R-:W-:-:S04]  /*03a0*/  FFMA R2, R0, R15, RZ ;  /* 0x0000000f00027223 */ /* 0x000fc800000000ff */
[----:B------:R-:W-:-:S04]  /*03b0*/  FFMA R3, -R11, R2, R0 ;  /* 0x000000020b037223 */ /* 0x000fc80000000100 */
[----:B------:R-:W-:Y:S01]  /*03c0*/  FFMA R3, R15, R3, R2 ;  /* 0x000000030f037223 */ /* 0x000fe20000000002 */
[----:B0-----:R-:W-:Y:S06]  /*03d0*/  @!P0 BRA `(.L_x_6) ;  /* 0x0000000000108947 */ /* 0x001fec0003800000 */
[----:B------:R-:W-:Y:S02]  /*03e0*/  MOV R3, R11 ;  /* 0x0000000b00037202 */ /* 0x000fe40000000f00 */
[----:B------:R-:W-:-:S07]  /*03f0*/  MOV R16, 0x410 ;  /* 0x0000041000107802 */ /* 0x000fce0000000f00 */
[----:B------:R-:W-:Y:S05]  /*0400*/  CALL.REL.NOINC `($__internal_0_$__cuda_sm3x_div_rn_noftz_f32_slowpath) ;  /* 0x00000008000c7944 */ /* 0x000fea0003c00000 */
[----:B------:R-:W-:-:S07]  /*0410*/  MOV R3, R0 ;  /* 0x0000000000037202 */ /* 0x000fce0000000f00 */
.L_x_6:
[----:B------:R-:W-:Y:S05]  /*0420*/  BSYNC.RECONVERGENT B0 ;  /* 0x0000000000007941 */ /* 0x000fea0003800200 */
.L_x_5:
[----:B------:R-:W0:Y:S01]  /*0430*/  LDS R17, [R12+-0x4] ;  /* 0xfffffc000c117984 */ /* 0x000e220000000800 */
[----:B------:R-:W-:Y:S02]  /*0440*/  HFMA2 R0, -RZ, RZ, 0.96630859375, -0.0022525787353515625 ;  /* 0x3bbb989dff007431 */ /* 0x000fe400000001ff */
[----:B------:R-:W-:Y:S01]  /*0450*/  IMAD.MOV.U32 R15, RZ, RZ, 0x437c0000 ;  /* 0x437c0000ff0f7424 */ /* 0x000fe200078e00ff */
[----:B------:R-:W1:Y:S01]  /*0460*/  MUFU.RCP R20, R11 ;  /* 0x0000000b00147308 */ /* 0x000e620000001000 */
[----:B------:R-:W2:Y:S01]  /*0470*/  LDS R2, [UR7+-0x8] ;  /* 0xfffff807ff027984 */ /* 0x000ea20008000800 */
[----:B------:R-:W-:Y:S01]  /*0480*/  BSSY.RECONVERGENT B0, `(.L_x_7) ;  /* 0x0000018000007945 */ /* 0x000fe20003800200 */
[----:B------:R-:W-:-:S04]  /*0490*/  FFMA.SAT R0, R3, R0, 0.5 ;  /* 0x3f00000003007423 */ /* 0x000fc80000002000 */
[----:B------:R-:W-:-:S04]  /*04a0*/  FFMA.RM R15, R0, R15, 12582913 ;  /* 0x4b400001000f7423 */ /* 0x000fc8000000400f */
[----:B------:R-:W-:Y:S01]  /*04b0*/  FADD R0, R15, -12583039 ;  /* 0xcb40007f0f007421 */ /* 0x000fe20000000000 */
[----:B-1----:R-:W-:Y:S01]  /*04c0*/  FFMA R19, -R11, R20, 1 ;  /* 0x3f8000000b137423 */ /* 0x002fe20000000114 */
[----:B------:R-:W-:Y:S02]  /*04d0*/  SHF.L.U32 R15, R15, 0x17, RZ ;  /* 0x000000170f0f7819 */ /* 0x000fe400000006ff */
[----:B------:R-:W-:-:S04]  /*04e0*/  FFMA R0, R3, 1.4426950216293334961, -R0 ;  /* 0x3fb8aa3b03007823 */ /* 0x000fc80000000800 */
[----:B------:R-:W-:Y:S01]  /*04f0*/  FFMA R3, R3, 1.925963033500011079e-08, R0 ;  /* 0x32a5706003037823 */ /* 0x000fe20000000000 */
[----:B------:R-:W-:-:S03]  /*0500*/  FFMA R0, R20, R19, R20 ;  /* 0x0000001314007223 */ /* 0x000fc60000000014 */
[----:B------:R-:W1:Y:S01]  /*0510*/  MUFU.EX2 R16, R3 ;  /* 0x0000000300107308 */ /* 0x000e620000000800 */
[----:B0-----:R-:W-:-:S04]  /*0520*/  FADD R17, R8, -R17 ;  /* 0x8000001108117221 */ /* 0x001fc80000000000 */
[----:B------:R-:W-:-:S04]  /*0530*/  FMUL R18, R17, -R17 ;  /* 0x8000001111127220 */ /* 0x000fc80000400000 */
[----:B------:R-:W0:Y:S01]  /*0540*/  FCHK P0, R18, R11 ;  /* 0x0000000b12007302 */ /* 0x000e220000000000 */
[----:B------:R-:W-:Y:S01]  /*0550*/  FFMA R17, R0, R18, RZ ;  /* 0x0000001200117223 */ /* 0x000fe200000000ff */
[----:B-1----:R-:W-:-:S03]  /*0560*/  FMUL R16, R15, R16 ;  /* 0x000000100f107220 */ /* 0x002fc60000400000 */
[----:B------:R-:W-:Y:S01]  /*0570*/  FFMA R15, -R11, R17, R18 ;  /* 0x000000110b0f7223 */ /* 0x000fe20000000112 */
[C---:B------:R-:W-:Y:S01]  /*0580*/  FADD R14, R16.reuse, R14 ;  /* 0x0000000e100e7221 */ /* 0x040fe20000000000 */
[----:B--2---:R-:W-:Y:S02]  /*0590*/  FFMA R13, R16, R2, R13 ;  /* 0x00000002100d7223 */ /* 0x004fe4000000000d */
[----:B------:R-:W-:Y:S01]  /*05a0*/  FFMA R0, R0, R15, R17 ;  /* 0x0000000f00007223 */ /* 0x000fe20000000011 */
[----:B0-----:R-:W-:Y:S06]  /*05b0*/  @!P0 BRA `(.L_x_8) ;  /* 0x0000000000108947 */ /* 0x001fec0003800000 */
[----:B------:R-:W-:Y:S02]  /*05c0*/  MOV R0, R18 ;  /* 0x0000001200007202 */ /* 0x000fe40000000f00 */
[----:B------:R-:W-:Y:S02]  /*05d0*/  MOV R3, R11 ;  /* 0x0000000b00037202 */ /* 0x000fe40000000f00 */
[----:B------:R-:W-:-:S07]  /*05e0*/  MOV R16, 0x600 ;  /* 0x0000060000107802 */ /* 0x000fce0000000f00 */
[----:B------:R-:W-:Y:S05]  /*05f0*/  CALL.REL.NOINC `($__internal_0_$__cuda_sm3x_div_rn_noftz_f32_slowpath) ;  /* 0x0000000400907944 */ /* 0x000fea0003c00000 */
.L_x_8:
[----:B------:R-:W-:Y:S05]  /*0600*/  BSYNC.RECONVERGENT B0 ;  /* 0x0000000000007941 */ /* 0x000fea0003800200 */
.L_x_7:
[----:B------:R-:W0:Y:S01]  /*0610*/  LDS R17, [R12] ;  /* 0x000000000c117984 */ /* 0x000e220000000800 */
[----:B------:R-:W-:Y:S01]  /*0620*/  IMAD.MOV.U32 R3, RZ, RZ, 0x3bbb989d ;  /* 0x3bbb989dff037424 */ /* 0x000fe200078e00ff */
[----:B------:R-:W-:Y:S01]  /*0630*/  MOV R16, 0x437c0000 ;  /* 0x437c000000107802 */ /* 0x000fe20000000f00 */
[----:B------:R-:W1:Y:S01]  /*0640*/  MUFU.RCP R20, R11 ;  /* 0x0000000b00147308 */ /* 0x000e620000001000 */
[----:B------:R-:W2:Y:S01]  /*0650*/  LDS R2, [UR7+-0x4] ;  /* 0xfffffc07ff027984 */ /* 0x000ea20008000800 */
[----:B------:R-:W-:Y:S01]  /*0660*/  FFMA.SAT R3, R0, R3, 0.5 ;  /* 0x3f00000000037423 */ /* 0x000fe20000002003 */
[----:B------:R-:W-:Y:S03]  /*0670*/  BSSY.RECONVERGENT B0, `(.L_x_9) ;  /* 0x0000017000007945 */ /* 0x000fe60003800200 */
[----:B------:R-:W-:-:S04]  /*0680*/  FFMA.RM R3, R3, R16, 12582913 ;  /* 0x4b40000103037423 */ /* 0x000fc80000004010 */
[C---:B------:R-:W-:Y:S01]  /*0690*/  FADD R15, R3.reuse, -12583039 ;  /* 0xcb40007f030f7421 */ /* 0x040fe20000000000 */
[----:B------:R-:W-:-:S03]  /*06a0*/  SHF.L.U32 R3, R3, 0x17, RZ ;  /* 0x0000001703037819 */ /* 0x000fc600000006ff */
[----:B------:R-:W-:Y:S01]  /*06b0*/  FFMA R15, R0, 1.4426950216293334961, -R15 ;  /* 0x3fb8aa3b000f7823 */ /* 0x000fe2000000080f */
[----:B-1----:R-:W-:-:S03]  /*06c0*/  FFMA R19, -R11, R20, 1 ;  /* 0x3f8000000b137423 */ /* 0x002fc60000000114 */
[----:B------:R-:W-:Y:S01]  /*06d0*/  FFMA R15, R0, 1.925963033500011079e-08, R15 ;  /* 0x32a57060000f7823 */ /* 0x000fe2000000000f */
[----:B------:R-:W-:-:S03]  /*06e0*/  FFMA R0, R20, R19, R20 ;  /* 0x0000001314007223 */ /* 0x000fc60000000014 */
[----:B------:R-:W1:Y:S01]  /*06f0*/  MUFU.EX2 R16, R15 ;  /* 0x0000000f00107308 */ /* 0x000e620000000800 */
[----:B0-----:R-:W-:Y:S01]  /*0700*/  FADD R17, R8, -R17 ;  /* 0x8000001108117221 */ /* 0x001fe20000000000 */
[----:B-1----:R-:W-:-:S03]  /*0710*/  FMUL R16, R3, R16 ;  /* 0x0000001003107220 */ /* 0x002fc60000400000 */
[----:B------:R-:W-:Y:S01]  /*0720*/  FMUL R18, R17, -R17 ;  /* 0x8000001111127220 */ /* 0x000fe20000400000 */
[----:B------:R-:W-:Y:S01]  /*0730*/  FADD R14, R14, R16 ;  /* 0x000000100e0e7221 */ /* 0x000fe20000000000 */
[----:B--2---:R-:W-:Y:S02]  /*0740*/  FFMA R13, R16, R2, R13 ;  /* 0x00000002100d7223 */ /* 0x004fe4000000000d */
[----:B------:R-:W0:Y:S01]  /*0750*/  FCHK P0, R18, R11 ;  /* 0x0000000b12007302 */ /* 0x000e220000000000 */
[----:B------:R-:W-:-:S04]  /*0760*/  FFMA R17, R0, R18, RZ ;  /* 0x0000001200117223 */ /* 0x000fc800000000ff */
[----:B------:R-:W-:-:S04]  /*0770*/  FFMA R3, -R11, R17, R18 ;  /* 0x000000110b037223 */ /* 0x000fc80000000112 */
[----:B------:R-:W-:Y:S01]  /*0780*/  FFMA R0, R0, R3, R17 ;  /* 0x0000000300007223 */ /* 0x000fe20000000011 */
[----:B0-----:R-:W-:Y:S06]  /*0790*/  @!P0 BRA `(.L_x_10) ;  /* 0x0000000000108947 */ /* 0x001fec0003800000 */
[----:B------:R-:W-:Y:S01]  /*07a0*/  MOV R0, R18 ;  /* 0x0000001200007202 */ /* 0x000fe20000000f00 */
[----:B------:R-:W-:Y:S01]  /*07b0*/  IMAD.MOV.U32 R3, RZ, RZ, R11 ;  /* 0x000000ffff037224 */ /* 0x000fe200078e000b */
[----:B------:R-:W-:-:S07]  /*07c0*/  MOV R16, 0x7e0 ;  /* 0x000007e000107802 */ /* 0x000fce0000000f00 */
[----:B------:R-:W-:Y:S05]  /*07d0*/  CALL.REL.NOINC `($__internal_0_$__cuda_sm3x_div_rn_noftz_f32_slowpath) ;  /* 0x0000000400187944 */ /* 0x000fea0003c00000 */
.L_x_10:
[----:B------:R-:W-:Y:S05]  /*07e0*/  BSYNC.RECONVERGENT B0 ;  /* 0x0000000000007941 */ /* 0x000fea0003800200 */
.L_x_9:
[----:B------:R-:W0:Y:S01]  /*07f0*/  LDS R17, [R12+0x4] ;  /* 0x000004000c117984 */ /* 0x000e220000000800 */
[----:B------:R-:W-:Y:S01]  /*0800*/  HFMA2 R3, -RZ, RZ, 0.96630859375, -0.0022525787353515625 ;  /* 0x3bbb989dff037431 */ /* 0x000fe200000001ff */
[----:B------:R-:W-:Y:S01]  /*0810*/  MOV R16, 0x437c0000 ;  /* 0x437c000000107802 */ /* 0x000fe20000000f00 */
[----:B------:R-:W1:Y:S01]  /*0820*/  MUFU.RCP R18, R11 ;  /* 0x0000000b00127308 */ /* 0x000e620000001000 */
[----:B------:R-:W2:Y:S01]  /*0830*/  LDS R2, [UR7] ;  /* 0x00000007ff027984 */ /* 0x000ea20008000800 */
        /* <DEDUP_REMOVED lines=16> */
[----:B------:R-:W-:Y:S01]  /*0940*/  FADD R14, R14, R16 ;  /* 0x000000100e0e7221 */ /* 0x000fe20000000000 */
[----:B--2---:R-:W-:Y:S02]  /*0950*/  FFMA R13, R16, R2, R13 ;  /* 0x00000002100d7223 */ /* 0x004fe4000000000d */
[----:B------:R-:W-:Y:S01]  /*0960*/  FFMA R0, R0, R3, R17 ;  /* 0x0000000300007223 */ /* 0x000fe20000000011 */
[----:B0-----:R-:W-:Y:S06]  /*0970*/  @!P0 BRA `(.L_x_12) ;  /* 0x0000000000108947 */ /* 0x001fec0003800000 */
[----:B------:R-:W-:Y:S01]  /*0980*/  IMAD.MOV.U32 R0, RZ, RZ, R12 ;  /* 0x000000ffff007224 */ /* 0x000fe200078e000c */
[----:B------:R-:W-:Y:S02]  /*0990*/  MOV R3, R11 ;  /* 0x0000000b00037202 */ /* 0x000fe40000000f00 */
[----:B------:R-:W-:-:S07]  /*09a0*/  MOV R16, 0x9c0 ;  /* 0x000009c000107802 */ /* 0x000fce0000000f00 */
[----:B------:R-:W-:Y:S05]  /*09b0*/  CALL.REL.NOINC `($__internal_0_$__cuda_sm3x_div_rn_noftz_f32_slowpath) ;  /* 0x0000000000a07944 */ /* 0x000fea0003c00000 */
.L_x_12:
[----:B------:R-:W-:Y:S05]  /*09c0*/  BSYNC.RECONVERGENT B0 ;  /* 0x0000000000007941 */ /* 0x000fea0003800200 */
.L_x_11:
[----:B------:R-:W-:Y:S01]  /*09d0*/  HFMA2 R3, -RZ, RZ, 0.96630859375, -0.0022525787353515625 ;  /* 0x3bbb989dff037431 */ /* 0x000fe200000001ff */
[----:B------:R-:W-:Y:S01]  /*09e0*/  MOV R15, 0x437c0000 ;  /* 0x437c0000000f7802 */ /* 0x000fe20000000f00 */
[----:B------:R-:W0:Y:S01]  /*09f0*/  LDS R12, [UR7+0x4] ;  /* 0x00000407ff0c7984 */ /* 0x000e220008000800 */
[----:B------:R-:W-:Y:S01]  /*0a00*/  VIADD R10, R10, 0x10 ;  /* 0x000000100a0a7836 */ /* 0x000fe20000000000 */
[----:B------:R-:W-:-:S04]  /*0a10*/  UIADD3 UR7, UPT, UPT, UR7, 0x10, URZ ;  /* 0x0000001007077890 */ /* 0x000fc8000fffe0ff */
[----:B------:R-:W-:Y:S01]  /*0a20*/  ISETP.NE.AND P0, PT, R10, 0x68, PT ;  /* 0x000000680a00780c */ /* 0x000fe20003f05270 */
[----:B------:R-:W-:-:S04]  /*0a30*/  FFMA.SAT R2, R0, R3, 0.5 ;  /* 0x3f00000000027423 */ /* 0x000fc80000002003 */
[----:B------:R-:W-:-:S04]  /*0a40*/  FFMA.RM R2, R2, R15, 12582913 ;  /* 0x4b40000102027423 */ /* 0x000fc8000000400f */
[C---:B------:R-:W-:Y:S01]  /*0a50*/  FADD R3, R2.reuse, -12583039 ;  /* 0xcb40007f02037421 */ /* 0x040fe20000000000 */
[----:B------:R-:W-:-:S03]  /*0a60*/  SHF.L.U32 R2, R2, 0x17, RZ ;  /* 0x0000001702027819 */ /* 0x000fc600000006ff */
[----:B------:R-:W-:-:S04]  /*0a70*/  FFMA R3, R0, 1.4426950216293334961, -R3 ;  /* 0x3fb8aa3b00037823 */ /* 0x000fc80000000803 */
[----:B------:R-:W-:-:S06]  /*0a80*/  FFMA R3, R0, 1.925963033500011079e-08, R3 ;  /* 0x32a5706000037823 */ /* 0x000fcc0000000003 */
[----:B------:R-:W1:Y:S02]  /*0a90*/  MUFU.EX2 R3, R3 ;  /* 0x0000000300037308 */ /* 0x000e640000000800 */
[----:B-1----:R-:W-:-:S04]  /*0aa0*/  FMUL R2, R2, R3 ;  /* 0x0000000302027220 */ /* 0x002fc80000400000 */
[----:B------:R-:W-:Y:S01]  /*0ab0*/  FADD R14, R14, R2 ;  /* 0x000000020e0e7221 */ /* 0x000fe20000000000 */
[----:B0-----:R-:W-:Y:S01]  /*0ac0*/  FFMA R13, R2, R12, R13 ;  /* 0x0000000c020d7223 */ /* 0x001fe2000000000d */
[----:B------:R-:W-:Y:S06]  /*0ad0*/  @P0 BRA `(.L_x_13) ;  /* 0xfffffff8000c0947 */ /* 0x000fec000383ffff */
[----:B------:R-:W-:-:S06]  /*0ae0*/  UIADD3 UR4, UPT, UPT, UR4, 0x18, URZ ;  /* 0x0000001804047890 */ /* 0x000fcc000fffe0ff */
[----:B------:R-:W-:-:S13]  /*0af0*/  ISETP.LE.U32.AND P0, PT, R7, UR4, PT ;  /* 0x0000000407007c0c */ /* 0x000fda000bf03070 */
[----:B------:R-:W-:Y:S05]  /*0b00*/  @!P0 BRA `(.L_x_14) ;  /* 0xfffffff400a48947 */ /* 0x000fea000383ffff */
.L_x_0:
[----:B------:R-:W0:Y:S01]  /*0b10*/  MUFU.RCP R3, R14 ;  /* 0x0000000e00037308 */ /* 0x000e220000001000 */
[----:B------:R-:W-:Y:S07]  /*0b20*/  BSSY.RECONVERGENT B0, `(.L_x_15) ;  /* 0x000000d000007945 */ /* 0x000fee0003800200 */
[----:B------:R-:W1:Y:S01]  /*0b30*/  FCHK P0, R13, R14 ;  /* 0x0000000e0d007302 */ /* 0x000e620000000000 */
[----:B0-----:R-:W-:-:S04]  /*0b40*/  FFMA R0, R3, -R14, 1 ;  /* 0x3f80000003007423 */ /* 0x001fc8000000080e */
[----:B------:R-:W-:-:S04]  /*0b50*/  FFMA R0, R3, R0, R3 ;  /* 0x0000000003007223 */ /* 0x000fc80000000003 */
[----:B------:R-:W-:-:S04]  /*0b60*/  FFMA R2, R0, R13, RZ ;  /* 0x0000000d00027223 */ /* 0x000fc800000000ff */
[----:B------:R-:W-:-:S04]  /*0b70*/  FFMA R3, R2, -R14, R13 ;  /* 0x8000000e02037223 */ /* 0x000fc8000000000d */
[----:B------:R-:W-:Y:S01]  /*0b80*/  FFMA R7, R0, R3, R2 ;  /* 0x0000000300077223 */ /* 0x000fe20000000002 */
[----:B-1----:R-:W-:Y:S06]  /*0b90*/  @!P0 BRA `(.L_x_16) ;  /* 0x0000000000148947 */ /* 0x002fec0003800000 */
[----:B------:R-:W-:Y:S02]  /*0ba0*/  MOV R0, R13 ;  /* 0x0000000d00007202 */ /* 0x000fe40000000f00 */
[----:B------:R-:W-:Y:S02]  /*0bb0*/  MOV R3, R14 ;  /* 0x0000000e00037202 */ /* 0x000fe40000000f00 */
[----:B------:R-:W-:-:S07]  /*0bc0*/  MOV R16, 0xbe0 ;  /* 0x00000be000107802 */ /* 0x000fce0000000f00 */
[----:B------:R-:W-:Y:S05]  /*0bd0*/  CALL.REL.NOINC `($__internal_0_$__cuda_sm3x_div_rn_noftz_f32_slowpath) ;  /* 0x0000000000187944 */ /* 0x000fea0003c00000 */
[----:B------:R-:W-:-:S07]  /*0be0*/  IMAD.MOV.U32 R7, RZ, RZ, R0 ;  /* 0x000000ffff077224 */ /* 0x000fce00078e0000 */
.L_x_16:
[----:B------:R-:W-:Y:S05]  /*0bf0*/  BSYNC.RECONVERGENT B0 ;  /* 0x0000000000007941 */ /* 0x000fea0003800200 */
.L_x_15:
[----:B------:R-:W0:Y:S02]  /*0c00*/  LDC.64 R2, c[0x0][0x3a8] ;  /* 0x0000ea00ff027b82 */ /* 0x000e240000000a00 */
[----:B0-----:R-:W-:-:S05]  /*0c10*/  IMAD.WIDE R4, R4, 0x4, R2 ;  /* 0x0000000404047825 */ /* 0x001fca00078e0202 */
[----:B------:R-:W-:Y:S01]  /*0c20*/  STG.E desc[UR8][R4.64], R7 ;  /* 0x0000000704007986 */ /* 0x000fe2000c101908 */
[----:B------:R-:W-:Y:S05]  /*0c30*/  EXIT ;  /* 0x000000000000794d */ /* 0x000fea0003800000 */
        .weak           $__internal_0_$__cuda_sm3x_div_rn_noftz_f32_slowpath
        .type           $__internal_0_$__cuda_sm3x_div_rn_noftz_f32_slowpath,@function
        .size           $__internal_0_$__cuda_sm3x_div_rn_noftz_f32_slowpath,(.L_x_60 - $__internal_0_$__cuda_sm3x_div_rn_noftz_f32_slowpath)
$__internal_0_$__cuda_sm3x_div_rn_noftz_f32_slowpath:
[----:B------:R-:W-:Y:S01]  /*0c40*/  SHF.R.U32.HI R15, RZ, 0x17, R3 ;  /* 0x00000017ff0f7819 */ /* 0x000fe20000011603 */
[----:B------:R-:W-:Y:S01]  /*0c50*/  BSSY.RECONVERGENT B1, `(.L_x_17) ;  /* 0x0000062000017945 */ /* 0x000fe20003800200 */
[----:B------:R-:W-:Y:S02]  /*0c60*/  SHF.R.U32.HI R18, RZ, 0x17, R0 ;  /* 0x00000017ff127819 */ /* 0x000fe40000011600 */
[----:B------:R-:W-:Y:S02]  /*0c70*/  LOP3.LUT R15, R15, 0xff, RZ, 0xc0, !PT ;  /* 0x000000ff0f0f7812 */ /* 0x000fe400078ec0ff */
[----:B------:R-:W-:Y:S02]  /*0c80*/  LOP3.LUT R18, R18, 0xff, RZ, 0xc0, !PT ;  /* 0x000000ff12127812 */ /* 0x000fe400078ec0ff */
[----:B------:R-:W-:Y:S02]  /*0c90*/  IADD3 R19, PT, PT, R15, -0x1, RZ ;  /* 0xffffffff0f137810 */ /* 0x000fe40007ffe0ff */
[----:B------:R-:W-:-:S02]  /*0ca0*/  IADD3 R17, PT, PT, R18, -0x1, RZ ;  /* 0xffffffff12117810 */ /* 0x000fc40007ffe0ff */
[----:B------:R-:W-:-:S04]  /*0cb0*/  ISETP.GT.U32.AND P0, PT, R19, 0xfd, PT ;  /* 0x000000fd1300780c */ /* 0x000fc80003f04070 */
[----:B------:R-:W-:-:S13]  /*0cc0*/  ISETP.GT.U32.OR P0, PT, R17, 0xfd, P0 ;  /* 0x000000fd1100780c */ /* 0x000fda0000704470 */
[----:B------:R-:W-:Y:S01]  /*0cd0*/  @!P0 MOV R2, RZ ;  /* 0x000000ff00028202 */ /* 0x000fe20000000f00 */
[----:B------:R-:W-:Y:S06]  /*0ce0*/  @!P0 BRA `(.L_x_18) ;  /* 0x00000000005c8947 */ /* 0x000fec0003800000 */
[----:B------:R-:W-:Y:S02]  /*0cf0*/  FSETP.GTU.FTZ.AND P0, PT, |R0|, +INF , PT ;  /* 0x7f8000000000780b */ /* 0x000fe40003f1c200 */
[----:B------:R-:W-:-:S04]  /*0d00*/  FSETP.GTU.FTZ.AND P1, PT, |R3|, +INF , PT ;  /* 0x7f8000000300780b */ /* 0x000fc80003f3c200 */
[----:B------:R-:W-:-:S13]  /*0d10*/  PLOP3.LUT P0, PT, P0, P1, PT, 0xf8, 0x8f ;  /* 0x00000000008f781c */ /* 0x000fda0000703f70 */
[----:B------:R-:W-:Y:S05]  /*0d20*/  @P0 BRA `(.L_x_19) ;  /* 0x00000004004c0947 */ /* 0x000fea0003800000 */
[----:B------:R-:W-:-:S13]  /*0d30*/  LOP3.LUT P0, RZ, R3, 0x7fffffff, R0, 0xc8, !PT ;  /* 0x7fffffff03ff7812 */ /* 0x000fda000780c800 */
[----:B------:R-:W-:Y:S05]  /*0d40*/  @!P0 BRA `(.L_x_20) ;  /* 0x00000004003c8947 */ /* 0x000fea0003800000 */
[C---:B------:R-:W-:Y:S02]  /*0d50*/  FSETP.NEU.FTZ.AND P2, PT, |R0|.reuse, +INF , PT ;  /* 0x7f8000000000780b */ /* 0x040fe40003f5d200 */
[----:B------:R-:W-:Y:S02]  /*0d60*/  FSETP.NEU.FTZ.AND P1, PT, |R3|, +INF , PT ;  /* 0x7f8000000300780b */ /* 0x000fe40003f3d200 */
[----:B------:R-:W-:-:S11]  /*0d70*/  FSETP.NEU.FTZ.AND P0, PT, |R0|, +INF , PT ;  /* 0x7f8000000000780b */ /* 0x000fd60003f1d200 */
[----:B------:R-:W-:Y:S05]  /*0d80*/  @!P1 BRA !P2, `(.L_x_20) ;  /* 0x00000004002c9947 */ /* 0x000fea0005000000 */
[----:B------:R-:W-:-:S04]  /*0d90*/  LOP3.LUT P2, RZ, R0, 0x7fffffff, RZ, 0xc0, !PT ;  /* 0x7fffffff00ff7812 */ /* 0x000fc8000784c0ff */
[----:B------:R-:W-:-:S13]  /*0da0*/  PLOP3.LUT P1, PT, P1, P2, PT, 0x2f, 0xf2 ;  /* 0x0000000000f2781c */ /* 0x000fda0000f24577 */
[----:B------:R-:W-:Y:S05]  /*0db0*/  @P1 BRA `(.L_x_21) ;  /* 0x0000000400181947 */ /* 0x000fea0003800000 */
[----:B------:R-:W-:-:S04]  /*0dc0*/  LOP3.LUT P1, RZ, R3, 0x7fffffff, RZ, 0xc0, !PT ;  /* 0x7fffffff03ff7812 */ /* 0x000fc8000782c0ff */
[----:B------:R-:W-:-:S13]  /*0dd0*/  PLOP3.LUT P0, PT, P0, P1, PT, 0x2f, 0xf2 ;  /* 0x0000000000f2781c */ /* 0x000fda0000702577 */
[----:B------:R-:W-:Y:S05]  /*0de0*/  @P0 BRA `(.L_x_22) ;  /* 0x0000000400000947 */ /* 0x000fea0003800000 */
[----:B------:R-:W-:Y:S02]  /*0df0*/  ISETP.GE.AND P0, PT, R17, RZ, PT ;  /* 0x000000ff1100720c */ /* 0x000fe40003f06270 */
[----:B------:R-:W-:-:S11]  /*0e00*/  ISETP.GE.AND P1, PT, R19, RZ, PT ;  /* 0x000000ff1300720c */ /* 0x000fd60003f26270 */
[----:B------:R-:W-:Y:S01]  /*0e10*/  @P0 IMAD.MOV.U32 R2, RZ, RZ, RZ ;  /* 0x000000ffff020224 */ /* 0x000fe200078e00ff */
[----:B------:R-:W-:Y:S01]  /*0e20*/  @!P0 MOV R2, 0xffffffc0 ;  /* 0xffffffc000028802 */ /* 0x000fe20000000f00 */
[----:B------:R-:W-:Y:S01]  /*0e30*/  @!P0 FFMA R0, R0, 1.84467440737095516160e+19, RZ ;  /* 0x5f80000000008823 */ /* 0x000fe200000000ff */
[----:B------:R-:W-:Y:S02]  /*0e40*/  @!P1 FFMA R3, R3, 1.84467440737095516160e+19, RZ ;  /* 0x5f80000003039823 */ /* 0x000fe400000000ff */
[----:B------:R-:W-:-:S07]  /*0e50*/  @!P1 IADD3 R2, PT, PT, R2, 0x40, RZ ;  /* 0x0000004002029810 */ /* 0x000fce0007ffe0ff */
.L_x_18:
[----:B------:R-:W-:Y:S01]  /*0e60*/  LEA R20, R15, 0xc0800000, 0x17 ;  /* 0xc08000000f147811 */ /* 0x000fe200078eb8ff */
[----:B------:R-:W-:Y:S01]  /*0e70*/  VIADD R18, R18, 0xffffff81 ;  /* 0xffffff8112127836 */ /* 0x000fe20000000000 */
[----:B------:R-:W-:Y:S02]  /*0e80*/  BSSY.RECONVERGENT B2, `(.L_x_23) ;  /* 0x0000035000027945 */ /* 0x000fe40003800200 */
[----:B------:R-:W-:Y:S01]  /*0e90*/  IADD3 R19, PT, PT, -R20, R3, RZ ;  /* 0x0000000314137210 */ /* 0x000fe20007ffe1ff */
[----:B------:R-:W-:-:S03]  /*0ea0*/  IMAD R0, R18, -0x800000, R0 ;  /* 0xff80000012007824 */ /* 0x000fc600078e0200 */
[----:B------:R0:W1:Y:S01]  /*0eb0*/  MUFU.RCP R20, R19 ;  /* 0x0000001300147308 */ /* 0x0000620000001000 */
[----:B------:R-:W-:Y:S01]  /*0ec0*/  FADD.FTZ R17, -R19, -RZ ;  /* 0x800000ff13117221 */ /* 0x000fe20000010100 */
[----:B0-----:R-:W-:-:S04]  /*0ed0*/  IADD3 R19, PT, PT, R18, 0x7f, -R15 ;  /* 0x0000007f12137810 */ /* 0x001fc80007ffe80f */
[----:B------:R-:W-:Y:S01]  /*0ee0*/  IADD3 R19, PT, PT, R19, R2, RZ ;  /* 0x0000000213137210 */ /* 0x000fe20007ffe0ff */
[----:B-1----:R-:W-:-:S04]  /*0ef0*/  FFMA R3, R20, R17, 1 ;  /* 0x3f80000014037423 */ /* 0x002fc80000000011 */
[----:B------:R-:W-:-:S04]  /*0f00*/  FFMA R3, R20, R3, R20 ;  /* 0x0000000314037223 */ /* 0x000fc80000000014 */
[----:B------:R-:W-:-:S04]  /*0f10*/  FFMA R20, R0, R3, RZ ;  /* 0x0000000300147223 */ /* 0x000fc800000000ff */
[----:B------:R-:W-:-:S04]  /*0f20*/  FFMA R21, R17, R20, R0 ;  /* 0x0000001411157223 */ /* 0x000fc80000000000 */
[----:B------:R-:W-:-:S04]  /*0f30*/  FFMA R20, R3, R21, R20 ;  /* 0x0000001503147223 */ /* 0x000fc80000000014 */
[----:B------:R-:W-:-:S04]  /*0f40*/  FFMA R17, R17, R20, R0 ;  /* 0x0000001411117223 */ /* 0x000fc80000000000 */
[----:B------:R-:W-:-:S05]  /*0f50*/  FFMA R0, R3, R17, R20 ;  /* 0x0000001103007223 */ /* 0x000fca0000000014 */
[----:B------:R-:W-:-:S04]  /*0f60*/  SHF.R.U32.HI R15, RZ, 0x17, R0 ;  /* 0x00000017ff0f7819 */ /* 0x000fc80000011600 */
[----:B------:R-:W-:-:S04]  /*0f70*/  LOP3.LUT R15, R15, 0xff, RZ, 0xc0, !PT ;  /* 0x000000ff0f0f7812 */ /* 0x000fc800078ec0ff */
[----:B------:R-:W-:-:S04]  /*0f80*/  IADD3 R15, PT, PT, R15, R19, RZ ;  /* 0x000000130f0f7210 */ /* 0x000fc80007ffe0ff */
[----:B------:R-:W-:-:S04]  /*0f90*/  IADD3 R2, PT, PT, R15, -0x1, RZ ;  /* 0xffffffff0f027810 */ /* 0x000fc80007ffe0ff */
[----:B------:R-:W-:-:S13]  /*0fa0*/  ISETP.GE.U32.AND P0, PT, R2, 0xfe, PT ;  /* 0x000000fe0200780c */ /* 0x000fda0003f06070 */
[----:B------:R-:W-:Y:S05]  /*0fb0*/  @!P0 BRA `(.L_x_24) ;  /* 0x0000000000808947 */ /* 0x000fea0003800000 */
[----:B------:R-:W-:-:S13]  /*0fc0*/  ISETP.GT.AND P0, PT, R15, 0xfe, PT ;  /* 0x000000fe0f00780c */ /* 0x000fda0003f04270 */
[----:B------:R-:W-:Y:S05]  /*0fd0*/  @P0 BRA `(.L_x_25) ;  /* 0x00000000006c0947 */ /* 0x000fea0003800000 */
[----:B------:R-:W-:-:S13]  /*0fe0*/  ISETP.GE.AND P0, PT, R15, 0x1, PT ;  /* 0x000000010f00780c */ /* 0x000fda0003f06270 */
[----:B------:R-:W-:Y:S05]  /*0ff0*/  @P0 BRA `(.L_x_26) ;  /* 0x0000000000740947 */ /* 0x000fea0003800000 */
[----:B------:R-:W-:Y:S02]  /*1000*/  ISETP.GE.AND P0, PT, R15, -0x18, PT ;  /* 0xffffffe80f00780c */ /* 0x000fe40003f06270 */
[----:B------:R-:W-:-:S11]  /*1010*/  LOP3.LUT R0, R0, 0x80000000, RZ, 0xc0, !PT ;  /* 0x8000000000007812 */ /* 0x000fd600078ec0ff */
[----:B------:R-:W-:Y:S05]  /*1020*/  @!P0 BRA `(.L_x_26) ;  /* 0x0000000000688947 */ /* 0x000fea0003800000 */
[-CC-:B------:R-:W-:Y:S01]  /*1030*/  FFMA.RZ R2, R3, R17.reuse, R20.reuse ;  /* 0x0000001103027223 */ /* 0x180fe2000000c014 */
[C---:B------:R-:W-:Y:S02]  /*1040*/  ISETP.NE.AND P2, PT, R15.reuse, RZ, PT ;  /* 0x000000ff0f00720c */ /* 0x040fe40003f45270 */
[----:B------:R-:W-:Y:S02]  /*1050*/  ISETP.NE.AND P1, PT, R15, RZ, PT ;  /* 0x000000ff0f00720c */ /* 0x000fe40003f25270 */
[----:B------:R-:W-:Y:S01]  /*1060*/  LOP3.LUT R18, R2, 0x7fffff, RZ, 0xc0, !PT ;  /* 0x007fffff02127812 */ /* 0x000fe200078ec0ff */
[CCC-:B------:R-:W-:Y:S01]  /*1070*/  FFMA.RP R2, R3.reuse, R17.reuse, R20.reuse ;  /* 0x0000001103027223 */ /* 0x1c0fe20000008014 */
[----:B------:R-:W-:Y:S01]  /*1080*/  FFMA.RM R3, R3, R17, R20 ;  /* 0x0000001103037223 */ /* 0x000fe20000004014 */
[----:B------:R-:W-:Y:S01]  /*1090*/  IADD3 R17, PT, PT, R15, 0x20, RZ ;  /* 0x000000200f117810 */ /* 0x000fe20007ffe0ff */
[----:B------:R-:W-:Y:S01]  /*10a0*/  IMAD.MOV R15, RZ, RZ, -R15 ;  /* 0x000000ffff0f7224 */ /* 0x000fe200078e0a0f */
[----:B------:R-:W-:-:S02]  /*10b0*/  LOP3.LUT R18, R18, 0x800000, RZ, 0xfc, !PT ;  /* 0x0080000012127812 */ /* 0x000fc400078efcff */
[----:B------:R-:W-:Y:S02]  /*10c0*/  FSETP.NEU.FTZ.AND P0, PT, R2, R3, PT ;  /* 0x000000030200720b */ /* 0x000fe40003f1d000 */
[----:B------:R-:W-:Y:S02]  /*10d0*/  SHF.L.U32 R17, R18, R17, RZ ;  /* 0x0000001112117219 */ /* 0x000fe400000006ff */
[----:B------:R-:W-:Y:S02]  /*10e0*/  SEL R3, R15, RZ, P2 ;  /* 0x000000ff0f037207 */ /* 0x000fe40001000000 */
[----:B------:R-:W-:Y:S02]  /*10f0*/  ISETP.NE.AND P1, PT, R17, RZ, P1 ;  /* 0x000000ff1100720c */ /* 0x000fe40000f25270 */
[----:B------:R-:W-:Y:S02]  /*1100*/  SHF.R.U32.HI R3, RZ, R3, R18 ;  /* 0x00000003ff037219 */ /* 0x000fe40000011612 */
[----:B------:R-:W-:-:S02]  /*1110*/  PLOP3.LUT P0, PT, P0, P1, PT, 0xf8, 0x8f ;  /* 0x00000000008f781c */ /* 0x000fc40000703f70 */
[----:B------:R-:W-:Y:S02]  /*1120*/  SHF.R.U32.HI R15, RZ, 0x1, R3 ;  /* 0x00000001ff0f7819 */ /* 0x000fe40000011603 */
[----:B------:R-:W-:-:S04]  /*1130*/  SEL R2, RZ, 0x1, !P0 ;  /* 0x00000001ff027807 */ /* 0x000fc80004000000 */
[----:B------:R-:W-:-:S04]  /*1140*/  LOP3.LUT R2, R2, 0x1, R15, 0xf8, !PT ;  /* 0x0000000102027812 */ /* 0x000fc800078ef80f */
[----:B------:R-:W-:-:S04]  /*1150*/  LOP3.LUT R2, R2, R3, RZ, 0xc0, !PT ;  /* 0x0000000302027212 */ /* 0x000fc800078ec0ff */
[----:B------:R-:W-:-:S04]  /*1160*/  IADD3 R15, PT, PT, R15, R2, RZ ;  /* 0x000000020f0f7210 */ /* 0x000fc80007ffe0ff */
[----:B------:R-:W-:Y:S01]  /*1170*/  LOP3.LUT R0, R15, R0, RZ, 0xfc, !PT ;  /* 0x000000000f007212 */ /* 0x000fe200078efcff */
[----:B------:R-:W-:Y:S06]  /*1180*/  BRA `(.L_x_26) ;  /* 0x0000000000107947 */ /* 0x000fec0003800000 */
.L_x_25:
[----:B------:R-:W-:-:S04]  /*1190*/  LOP3.LUT R0, R0, 0x80000000, RZ, 0xc0, !PT ;  /* 0x8000000000007812 */ /* 0x000fc800078ec0ff */
[----:B------:R-:W-:Y:S01]  /*11a0*/  LOP3.LUT R0, R0, 0x7f800000, RZ, 0xfc, !PT ;  /* 0x7f80000000007812 */ /* 0x000fe200078efcff */
[----:B------:R-:W-:Y:S06]  /*11b0*/  BRA `(.L_x_26) ;  /* 0x0000000000047947 */ /* 0x000fec0003800000 */
.L_x_24:
[----:B------:R-:W-:-:S07]  /*11c0*/  LEA R0, R19, R0, 0x17 ;  /* 0x0000000013007211 */ /* 0x000fce00078eb8ff */
.L_x_26:
[----:B------:R-:W-:Y:S05]  /*11d0*/  BSYNC.RECONVERGENT B2 ;  /* 0x0000000000027941 */ /* 0x000fea0003800200 */
.L_x_23:
[----:B------:R-:W-:Y:S05]  /*11e0*/  BRA `(.L_x_27) ;  /* 0x0000000000207947 */ /* 0x000fea0003800000 */
.L_x_22:
[----:B------:R-:W-:-:S04]  /*11f0*/  LOP3.LUT R0, R3, 0x80000000, R0, 0x48, !PT ;  /* 0x8000000003007812 */ /* 0x000fc800078e4800 */
[----:B------:R-:W-:Y:S01]  /*1200*/  LOP3.LUT R0, R0, 0x7f800000, RZ, 0xfc, !PT ;  /* 0x7f80000000007812 */ /* 0x000fe200078efcff */
[----:B------:R-:W-:Y:S06]  /*1210*/  BRA `(.L_x_27) ;  /* 0x0000000000147947 */ /* 0x000fec0003800000 */
.L_x_21:
[----:B------:R-:W-:Y:S01]  /*1220*/  LOP3.LUT R0, R3, 0x80000000, R0, 0x48, !PT ;  /* 0x8000000003007812 */ /* 0x000fe200078e4800 */
[----:B------:R-:W-:Y:S06]  /*1230*/  BRA `(.L_x_27) ;  /* 0x00000000000c7947 */ /* 0x000fec0003800000 */
.L_x_20:
[----:B------:R-:W0:Y:S01]  /*1240*/  MUFU.RSQ R0, -QNAN ;  /* 0xffc0000000007908 */ /* 0x000e220000001400 */
[----:B------:R-:W-:Y:S05]  /*1250*/  BRA `(.L_x_27) ;  /* 0x0000000000047947 */ /* 0x000fea0003800000 */
.L_x_19:
[----:B------:R-:W-:-:S07]  /*1260*/  FADD.FTZ R0, R0, R3 ;  /* 0x0000000300007221 */ /* 0x000fce0000010000 */
.L_x_27:
[----:B------:R-:W-:Y:S05]  /*1270*/  BSYNC.RECONVERGENT B1 ;  /* 0x0000000000017941 */ /* 0x000fea0003800200 */
.L_x_17:
[----:B------:R-:W-:Y:S01]  /*1280*/  HFMA2 R3, -RZ, RZ, 0, 0 ;  /* 0x00000000ff037431 */ /* 0x000fe200000001ff */
[----:B------:R-:W-:-:S04]  /*1290*/  MOV R2, R16 ;  /* 0x0000001000027202 */ /* 0x000fc80000000f00 */
[----:B0-----:R-:W-:Y:S05]  /*12a0*/  RET.REL.NODEC R2 `(_Z14denoise_sharedPfS_PiS0_S_S_) ;  /* 0xffffffec02547950 */ /* 0x001fea0003c3ffff */
.L_x_28:
[----:B------:R-:W-:-:S00]  /*12b0*/  BRA `(.L_x_28) ;  /* 0xfffffffc00fc7947 */ /* 0x000fc0000383ffff */
[----:B------:R-:W-:-:S00]  /*12c0*/  NOP ;  /* 0x0000000000007918 */ /* 0x000fc00000000000 */
        /* <DEDUP_REMOVED lines=11> */
.L_x_60:


//--------------------- .text._Z5meansPfPiS0_S_   --------------------------
	.section	.text._Z5meansPfPiS0_S_,"ax",@progbits
	.align	128
        .global         _Z5meansPfPiS0_S_
        .type           _Z5meansPfPiS0_S_,@function
        .size           _Z5meansPfPiS0_S_,(.L_x_61 - _Z5meansPfPiS0_S_)
        .other          _Z5meansPfPiS0_S_,@"STO_CUDA_ENTRY STV_DEFAULT"
_Z5meansPfPiS0_S_:
.text._Z5meansPfPiS0_S_:
[----:B------:R-:W0:Y:S08]  /*0000*/  LDC R1, c[0x0][0x37c] ;  /* 0x0000df00ff017b82 */ /* 0x000e300000000800 */
[----:B------:R-:W1:Y:S01]  /*0010*/  LDC.64 R2, c[0x0][0x388] ;  /* 0x0000e200ff027b82 */ /* 0x000e620000000a00 */
[----:B------:R-:W1:Y:S01]  /*0020*/  LDCU.64 UR4, c[0x0][0x358] ;  /* 0x00006b00ff0477ac */ /* 0x000e620008000a00 */
[----:B0-----:R-:W-:Y:S01]  /*0030*/  VIADD R1, R1, 0xffffffd8 ;  /* 0xffffffd801017836 */ /* 0x001fe20000000000 */
[----:B-1----:R-:W2:Y:S05]  /*0040*/  LDG.E R11, desc[UR4][R2.64] ;  /* 0x00000004020b7981 */ /* 0x002eaa000c1e1900 */
[----:B------:R-:W0:Y:S01]  /*0050*/  S2UR UR6, SR_CTAID.X ;  /* 0x00000000000679c3 */ /* 0x000e220000002500 */
[----:B------:R-:W0:Y:S07]  /*0060*/  S2R R10, SR_TID.X ;  /* 0x00000000000a7919 */ /* 0x000e2e0000002100 */
[----:B------:R-:W0:Y:S02]  /*0070*/  LDC R5, c[0x0][0x360] ;  /* 0x0000d800ff057b82 */ /* 0x000e240000000800 */
[----:B0-----:R-:W-:Y:S01]  /*0080*/  IMAD R10, R5, UR6, R10 ;  /* 0x00000006050a7c24 */ /* 0x001fe2000f8e020a */
[----:B--2---:R-:W-:-:S02]  /*0090*/  ISETP.GE.AND P0, PT, R11, -0x1, PT ;  /* 0xffffffff0b00780c */ /* 0x004fc40003f06270 */
[----:B------:R-:W-:-:S04]  /*00a0*/  LEA.HI R9, R11, R11, RZ, 0x1 ;  /* 0x0000000b0b097211 */ /* 0x000fc800078f08ff */
[----:B------:R-:W-:-:S07]  /*00b0*/  SHF.R.S32.HI R9, RZ, 0x1, R9 ;  /* 0x00000001ff097819 */ /* 0x000fce0000011409 */
[----:B------:R-:W-:Y:S05]  /*00c0*/  @!P0 BRA `(.L_x_29) ;  /* 0x0000000800608947 */ /* 0x000fea0003800000 */
[----:B------:R-:W0:Y:S02]  /*00d0*/  LDC.64 R2, c[0x0][0x390] ;  /* 0x0000e400ff027b82 */ /* 0x000e240000000a00 */
[----:B0-----:R0:W2:Y:S01]  /*00e0*/  LDG.E R7, desc[UR4][R2.64] ;  /* 0x0000000402077981 */ /* 0x0010a2000c1e1900 */
[----:B------:R-:W-:Y:S01]  /*00f0*/  IMAD.MOV R8, RZ, RZ, -R9 ;  /* 0x000000ffff087224 */ /* 0x000fe200078e0a09 */
[----:B0-----:R-:W-:Y:S02]  /*0100*/  IABS R2, R10 ;  /* 0x0000000a00027213 */ /* 0x001fe40000000000 */
[-C--:B--2---:R-:W-:Y:S02]  /*0110*/  IABS R13, R7.reuse ;  /* 0x00000007000d7213 */ /* 0x084fe40000000000 */
[----:B------:R-:W-:Y:S02]  /*0120*/  IABS R3, R7 ;  /* 0x0000000700037213 */ /* 0x000fe40000000000 */
[----:B------:R-:W0:Y:S08]  /*0130*/  I2F.RP R0, R13 ;  /* 0x0000000d00007306 */ /* 0x000e300000209400 */
[----:B0-----:R-:W0:Y:S02]  /*0140*/  MUFU.RCP R0, R0 ;  /* 0x0000000000007308 */ /* 0x001e240000001000 */
[----:B0-----:R-:W-:-:S02]  /*0150*/  VIADD R4, R0, 0xffffffe ;  /* 0x0ffffffe00047836 */ /* 0x001fc40000000000 */
[----:B------:R-:W-:-:S04]  /*0160*/  IMAD.MOV R0, RZ, RZ, -R3 ;  /* 0x000000ffff007224 */ /* 0x000fc800078e0a03 */
[----:B------:R0:W1:Y:S02]  /*0170*/  F2I.FTZ.U32.TRUNC.NTZ R5, R4 ;  /* 0x0000000400057305 */ /* 0x000064000021f000 */
[----:B0-----:R-:W-:Y:S01]  /*0180*/  IMAD.MOV.U32 R4, RZ, RZ, RZ ;  /* 0x000000ffff047224 */ /* 0x001fe200078e00ff */
[----:B-1----:R-:W-:-:S05]  /*0190*/  IADD3 R6, PT, PT, RZ, -R5, RZ ;  /* 0x80000005ff067210 */ /* 0x002fca0007ffe0ff */
[----:B------:R-:W-:Y:S01]  /*01a0*/  IMAD R15, R6, R13, RZ ;  /* 0x0000000d060f7224 */ /* 0x000fe200078e02ff */
[----:B------:R-:W-:-:S03]  /*01b0*/  VIMNMX R6, PT, PT, R9, R8, !PT ;  /* 0x0000000809067248 */ /* 0x000fc60007fe0100 */
[----:B------:R-:W-:Y:S01]  /*01c0*/  IMAD.HI.U32 R5, R5, R15, R4 ;  /* 0x0000000f05057227 */ /* 0x000fe200078e0004 */
[----:B------:R-:W-:Y:S02]  /*01d0*/  IADD3 R4, PT, PT, -R7, RZ, RZ ;  /* 0x000000ff07047210 */ /* 0x000fe40007ffe1ff */
[----:B------:R-:W-:-:S03]  /*01e0*/  IADD3 R6, PT, PT, RZ, -R9, -R6 ;  /* 0x80000009ff067210 */ /* 0x000fc60007ffe806 */
[----:B------:R-:W-:-:S04]  /*01f0*/  IMAD.HI.U32 R5, R5, R2, RZ ;  /* 0x0000000205057227 */ /* 0x000fc800078e00ff */
[----:B------:R-:W-:Y:S02]  /*0200*/  IMAD R0, R5, R0, R2 ;  /* 0x0000000005007224 */ /* 0x000fe400078e0202 */
[----:B------:R-:W-:-:S03]  /*0210*/  IMAD R4, R9, R4, R10 ;  /* 0x0000000409047224 */ /* 0x000fc600078e020a */
[----:B------:R-:W-:-:S13]  /*0220*/  ISETP.GT.U32.AND P1, PT, R13, R0, PT ;  /* 0x000000000d00720c */ /* 0x000fda0003f24070 */
[-C--:B------:R-:W-:Y:S01]  /*0230*/  @!P1 IADD3 R0, PT, PT, R0, -R13.reuse, RZ ;  /* 0x8000000d00009210 */ /* 0x080fe20007ffe0ff */
[----:B------:R-:W-:Y:S01]  /*0240*/  @!P1 VIADD R5, R5, 0x1 ;  /* 0x0000000105059836 */ /* 0x000fe20000000000 */
[----:B------:R-:W-:Y:S02]  /*0250*/  ISETP.NE.AND P1, PT, R7, RZ, PT ;  /* 0x000000ff0700720c */ /* 0x000fe40003f25270 */
[----:B------:R-:W-:Y:S02]  /*0260*/  ISETP.GE.U32.AND P0, PT, R0, R13, PT ;  /* 0x0000000d0000720c */ /* 0x000fe40003f06070 */
[----:B------:R-:W-:-:S04]  /*0270*/  LOP3.LUT R0, R10, R7, RZ, 0x3c, !PT ;  /* 0x000000070a007212 */ /* 0x000fc800078e3cff */
[----:B------:R-:W-:-:S07]  /*0280*/  ISETP.GE.AND P2, PT, R0, RZ, PT ;  /* 0x000000ff0000720c */ /* 0x000fce0003f46270 */
[----:B------:R-:W-:-:S05]  /*0290*/  @P0 VIADD R5, R5, 0x1 ;  /* 0x0000000105050836 */ /* 0x000fca0000000000 */
[----:B------:R-:W-:Y:S01]  /*02a0*/  MOV R2, R5 ;  /* 0x0000000500027202 */ /* 0x000fe20000000f00 */
[----:B------:R-:W-:-:S04]  /*02b0*/  IMAD R5, R9, R7, R10 ;  /* 0x0000000709057224 */ /* 0x000fc800078e020a */
[----:B------:R-:W-:Y:S01]  /*02c0*/  @!P2 IMAD.MOV R2, RZ, RZ, -R2 ;  /* 0x000000ffff02a224 */ /* 0x000fe200078e0a02 */
[----:B------:R-:W-:-:S05]  /*02d0*/  @!P1 LOP3.LUT R2, RZ, R7, RZ, 0x33, !PT ;  /* 0x00000007ff029212 */ /* 0x000fca00078e33ff */
[----:B------:R-:W-:Y:S02]  /*02e0*/  IMAD.IADD R3, R9, 0x1, R2 ;  /* 0x0000000109037824 */ /* 0x000fe400078e0202 */
[----:B------:R-:W-:-:S07]  /*02f0*/  IMAD.IADD R2, R2, 0x1, -R9 ;  /* 0x0000000102027824 */ /* 0x000fce00078e0a09 */
.L_x_34:
[----:B------:R-:W-:Y:S01]  /*0300*/  IABS R24, R7 ;  /* 0x0000000700187213 */ /* 0x000fe20000000000 */
[--C-:B------:R-:W-:Y:S01]  /*0310*/  IMAD.IADD R0, R9, 0x1, R8.reuse ;  /* 0x0000000109007824 */ /* 0x100fe200078e0208 */
[----:B------:R-:W-:Y:S01]  /*0320*/  IABS R15, R9 ;  /* 0x00000009000f7213 */ /* 0x000fe20000000000 */
[C-C-:B------:R-:W-:Y:S01]  /*0330*/  IMAD.IADD R16, R4.reuse, 0x1, -R8.reuse ;  /* 0x0000000104107824 */ /* 0x140fe200078e0a08 */
[----:B012---:R-:W0:Y:S01]  /*0340*/  I2F.RP R14, R24 ;  /* 0x00000018000e7306 */ /* 0x007e220000209400 */
[----:B------:R-:W-:Y:S01]  /*0350*/  IADD3 R18, PT, PT, R5, R8, RZ ;  /* 0x0000000805127210 */ /* 0x000fe20007ffe0ff */
[----:B------:R-:W-:Y:S01]  /*0360*/  IMAD.IADD R20, R4, 0x1, R8 ;  /* 0x0000000104147824 */ /* 0x000fe200078e0208 */
[----:B------:R-:W-:Y:S01]  /*0370*/  ISETP.NE.AND P2, PT, R8, R15, PT ;  /* 0x0000000f0800720c */ /* 0x000fe20003f45270 */
[----:B------:R-:W-:Y:S01]  /*0380*/  IMAD.MOV.U32 R19, RZ, RZ, R6 ;  /* 0x000000ffff137224 */ /* 0x000fe200078e0006 */
[----:B------:R-:W-:-:S03]  /*0390*/  MOV R17, R3 ;  /* 0x0000000300117202 */ /* 0x000fc60000000f00 */
[----:B0-----:R-:W0:Y:S02]  /*03a0*/  MUFU.RCP R14, R14 ;  /* 0x0000000e000e7308 */ /* 0x001e240000001000 */
[----:B0-----:R-:W-:-:S06]  /*03b0*/  IADD3 R12, PT, PT, R14, 0xffffffe, RZ ;  /* 0x0ffffffe0e0c7810 */ /* 0x001fcc0007ffe0ff */
[----:B------:R0:W1:Y:S02]  /*03c0*/  F2I.FTZ.U32.TRUNC.NTZ R13, R12 ;  /* 0x0000000c000d7305 */ /* 0x000064000021f000 */
[----:B0-----:R-:W-:Y:S02]  /*03d0*/  HFMA2 R12, -RZ, RZ, 0, 0 ;  /* 0x00000000ff0c7431 */ /* 0x001fe400000001ff */
[----:B-1----:R-:W-:-:S04]  /*03e0*/  IMAD.MOV R25, RZ, RZ, -R13 ;  /* 0x000000ffff197224 */ /* 0x002fc800078e0a0d */
[----:B------:R-:W-:-:S04]  /*03f0*/  IMAD R25, R25, R24, RZ ;  /* 0x0000001819197224 */ /* 0x000fc800078e02ff */
[----:B------:R-:W-:-:S04]  /*0400*/  IMAD.HI.U32 R25, R13, R25, R12 ;  /* 0x000000190d197227 */ /* 0x000fc800078e000c */
[----:B------:R-:W-:Y:S02]  /*0410*/  IMAD.IADD R12, R5, 0x1, -R8 ;  /* 0x00000001050c7824 */ /* 0x000fe400078e0a08 */
[----:B------:R-:W-:Y:S02]  /*0420*/  IMAD.MOV.U32 R13, RZ, RZ, R2 ;  /* 0x000000ffff0d7224 */ /* 0x000fe400078e0002 */
[----:B------:R-:W-:-:S07]  /*0430*/  VIADD R8, R8, 0x1 ;  /* 0x0000000108087836 */ /* 0x000fce0000000000 */
.L_x_33:
[-C--:B012---:R-:W-:Y:S02]  /*0440*/  IABS R14, R7.reuse ;  /* 0x00000007000e7213 */ /* 0x087fe40000000000 */
[----:B------:R-:W-:Y:S02]  /*0450*/  IABS R22, R20 ;  /* 0x0000001400167213 */ /* 0x000fe40000000000 */
[----:B------:R-:W-:Y:S02]  /*0460*/  IADD3 R21, PT, PT, RZ, -R14, RZ ;  /* 0x8000000eff157210 */ /* 0x000fe40007ffe0ff */
[----:B------:R-:W-:Y:S01]  /*0470*/  ISETP.NE.AND P3, PT, R7, RZ, PT ;  /* 0x000000ff0700720c */ /* 0x000fe20003f65270 */
[----:B------:R-:W-:Y:S01]  /*0480*/  IMAD.HI.U32 R14, R25, R22, RZ ;  /* 0x00000016190e7227 */ /* 0x000fe200078e00ff */
[----:B------:R-:W-:-:S03]  /*0490*/  LOP3.LUT R23, RZ, R7, RZ, 0x33, !PT ;  /* 0x00000007ff177212 */ /* 0x000fc600078e33ff */
[----:B------:R-:W-:Y:S01]  /*04a0*/  IMAD R15, R14, R21, R22 ;  /* 0x000000150e0f7224 */ /* 0x000fe200078e0216 */
[----:B------:R-:W-:-:S04]  /*04b0*/  IABS R22, R7 ;  /* 0x0000000700167213 */ /* 0x000fc80000000000 */
[----:B------:R-:W-:-:S13]  /*04c0*/  ISETP.GT.U32.AND P1, PT, R24, R15, PT ;  /* 0x0000000f1800720c */ /* 0x000fda0003f24070 */
[----:B------:R-:W-:Y:S02]  /*04d0*/  @!P1 IMAD.IADD R15, R15, 0x1, -R22 ;  /* 0x000000010f0f9824 */ /* 0x000fe400078e0a16 */
[----:B------:R-:W-:-:S03]  /*04e0*/  @!P1 VIADD R14, R14, 0x1 ;  /* 0x000000010e0e9836 */ /* 0x000fc60000000000 */
[----:B------:R-:W-:Y:S02]  /*04f0*/  ISETP.GE.U32.AND P0, PT, R15, R24, PT ;  /* 0x000000180f00720c */ /* 0x000fe40003f06070 */
[----:B------:R-:W-:-:S04]  /*0500*/  LOP3.LUT R15, R20, R7, RZ, 0x3c, !PT ;  /* 0x00000007140f7212 */ /* 0x000fc800078e3cff */
[----:B------:R-:W-:-:S07]  /*0510*/  ISETP.GE.AND P4, PT, R15, RZ, PT ;  /* 0x000000ff0f00720c */ /* 0x000fce0003f86270 */
[----:B------:R-:W-:-:S06]  /*0520*/  @P0 IADD3 R14, PT, PT, R14, 0x1, RZ ;  /* 0x000000010e0e0810 */ /* 0x000fcc0007ffe0ff */
[----:B------:R-:W-:-:S05]  /*0530*/  @!P4 IMAD.MOV R14, RZ, RZ, -R14 ;  /* 0x000000ffff0ec224 */ /* 0x000fca00078e0a0e */
[----:B------:R-:W-:-:S04]  /*0540*/  SEL R14, R23, R14, !P3 ;  /* 0x0000000e170e7207 */ /* 0x000fc80005800000 */
[C---:B------:R-:W-:Y:S02]  /*0550*/  ISETP.GE.AND P0, PT, R14.reuse, RZ, PT ;  /* 0x000000ff0e00720c */ /* 0x040fe40003f06270 */
[----:B------:R-:W-:Y:S02]  /*0560*/  ISETP.NE.AND P1, PT, R13, R14, PT ;  /* 0x0000000e0d00720c */ /* 0x000fe40003f25270 */
[----:B------:R-:W-:Y:S02]  /*0570*/  ISETP.GE.OR P0, PT, R14, R7, !P0 ;  /* 0x000000070e00720c */ /* 0x000fe40004706670 */
[----:B------:R-:W-:-:S04]  /*0580*/  ISETP.LT.OR P1, PT, R20, RZ, P1 ;  /* 0x000000ff1400720c */ /* 0x000fc80000f21670 */
[----:B------:R-:W-:-:S13]  /*0590*/  PLOP3.LUT P0, PT, P1, P0, PT, 0xf8, 0x8f ;  /* 0x00000000008f781c */ /* 0x000fda0000f01f70 */
[----:B------:R-:W0:Y:S02]  /*05a0*/  @!P0 LDC.64 R14, c[0x0][0x380] ;  /* 0x0000e000ff0e8b82 */ /* 0x000e240000000a00 */
[----:B0-----:R-:W-:-:S06]  /*05b0*/  @!P0 IMAD.WIDE.U32 R14, R20, 0x4, R14 ;  /* 0x00000004140e8825 */ /* 0x001fcc00078e000e */
[----:B------:R-:W2:Y:S01]  /*05c0*/  @!P0 LDG.E R14, desc[UR4][R14.64] ;  /* 0x000000040e0e8981 */ /* 0x000ea2000c1e1900 */
[----:B------:R-:W-:Y:S01]  /*05d0*/  @!P0 IMAD R27, R0, 0x4, R1 ;  /* 0x00000004001b8824 */ /* 0x000fe200078e0201 */
[----:B------:R-:W-:Y:S04]  /*05e0*/  BSSY.RECONVERGENT B0, `(.L_x_30) ;  /* 0x000003b000007945 */ /* 0x000fe80003800200 */
[----:B--2---:R0:W-:Y:S01]  /*05f0*/  @!P0 STL [R27], R14 ;  /* 0x0000000e1b008387 */ /* 0x0041e20000100800 */
[----:B------:R-:W-:Y:S05]  /*0600*/  @!P0 BRA `(.L_x_31) ;  /* 0x0000000000e08947 */ /* 0x000fea0003800000 */
[----:B------:R-:W1:Y:S01]  /*0610*/  I2F.RP R26, R22 ;  /* 0x00000016001a7306 */ /* 0x000e620000209400 */
[----:B0-----:R-:W-:Y:S01]  /*0620*/  IMAD.MOV.U32 R14, RZ, RZ, RZ ;  /* 0x000000ffff0e7224 */ /* 0x001fe200078e00ff */
[----:B------:R-:W-:-:S06]  /*0630*/  IABS R24, R12 ;  /* 0x0000000c00187213 */ /* 0x000fcc0000000000 */
[----:B-1----:R-:W0:Y:S02]  /*0640*/  MUFU.RCP R26, R26 ;  /* 0x0000001a001a7308 */ /* 0x002e240000001000 */
[----:B0-----:R-:W-:-:S06]  /*0650*/  IADD3 R27, PT, PT, R26, 0xffffffe, RZ ;  /* 0x0ffffffe1a1b7810 */ /* 0x001fcc0007ffe0ff */
[----:B------:R-:W0:Y:S02]  /*0660*/  F2I.FTZ.U32.TRUNC.NTZ R15, R27 ;  /* 0x0000001b000f7305 */ /* 0x000e24000021f000 */
[----:B0-----:R-:W-:-:S04]  /*0670*/  IMAD.MOV R25, RZ, RZ, -R15 ;  /* 0x000000ffff197224 */ /* 0x001fc800078e0a0f */
[----:B------:R-:W-:-:S04]  /*0680*/  IMAD R25, R25, R22, RZ ;  /* 0x0000001619197224 */ /* 0x000fc800078e02ff */
[----:B------:R-:W-:Y:S01]  /*0690*/  IMAD.HI.U32 R25, R15, R25, R14 ;  /* 0x000000190f197227 */ /* 0x000fe200078e000e */
[----:B------:R-:W-:-:S04]  /*06a0*/  LOP3.LUT R15, R12, R7, RZ, 0x3c, !PT ;  /* 0x000000070c0f7212 */ /* 0x000fc800078e3cff */
[----:B------:R-:W-:Y:S01]  /*06b0*/  ISETP.GE.AND P4, PT, R15, RZ, PT ;  /* 0x000000ff0f00720c */ /* 0x000fe20003f86270 */
[----:B------:R-:W-:-:S04]  /*06c0*/  IMAD.HI.U32 R14, R25, R24, RZ ;  /* 0x00000018190e7227 */ /* 0x000fc800078e00ff */
[----:B------:R-:W-:Y:S01]  /*06d0*/  IMAD R15, R14, R21, R24 ;  /* 0x000000150e0f7224 */ /* 0x000fe200078e0218 */
[----:B------:R-:W-:-:S04]  /*06e0*/  MOV R24, R22 ;  /* 0x0000001600187202 */ /* 0x000fc80000000f00 */
[----:B------:R-:W-:-:S13]  /*06f0*/  ISETP.GT.U32.AND P1, PT, R24, R15, PT ;  /* 0x0000000f1800720c */ /* 0x000fda0003f24070 */
[----:B------:R-:W-:Y:S02]  /*0700*/  @!P1 IMAD.IADD R15, R15, 0x1, -R22 ;  /* 0x000000010f0f9824 */ /* 0x000fe400078e0a16 */
[----:B------:R-:W-:-:S03]  /*0710*/  @!P1 VIADD R14, R14, 0x1 ;  /* 0x000000010e0e9836 */ /* 0x000fc60000000000 */
[----:B------:R-:W-:-:S13]  /*0720*/  ISETP.GE.U32.AND P0, PT, R15, R24, PT ;  /* 0x000000180f00720c */ /* 0x000fda0003f06070 */
[----:B------:R-:W-:-:S05]  /*0730*/  @P0 IADD3 R14, PT, PT, R14, 0x1, RZ ;  /* 0x000000010e0e0810 */ /* 0x000fca0007ffe0ff */
[----:B------:R-:W-:-:S05]  /*0740*/  @!P4 IMAD.MOV R14, RZ, RZ, -R14 ;  /* 0x000000ffff0ec224 */ /* 0x000fca00078e0a0e */
[----:B------:R-:W-:-:S04]  /*0750*/  SEL R14, R23, R14, !P3 ;  /* 0x0000000e170e7207 */ /* 0x000fc80005800000 */
[----:B------:R-:W-:-:S04]  /*0760*/  ISETP.NE.AND P0, PT, R17, R14, PT ;  /* 0x0000000e1100720c */ /* 0x000fc80003f05270 */
[----:B------:R-:W-:-:S04]  /*0770*/  ISETP.LT.OR P0, PT, R12, RZ, P0 ;  /* 0x000000ff0c00720c */ /* 0x000fc80000701670 */
[----:B------:R-:W-:-:S04]  /*0780*/  ISETP.GE.OR P0, PT, R14, R7, P0 ;  /* 0x000000070e00720c */ /* 0x000fc80000706670 */
[----:B------:R-:W-:-:S13]  /*0790*/  ISETP.LT.OR P0, PT, R14, RZ, P0 ;  /* 0x000000ff0e00720c */ /* 0x000fda0000701670 */
[----:B------:R-:W-:Y:S05]  /*07a0*/  @P0 BRA `(.L_x_32) ;  /* 0x0000000000180947 */ /* 0x000fea0003800000 */
[----:B------:R-:W0:Y:S02]  /*07b0*/  LDC.64 R14, c[0x0][0x380] ;  /* 0x0000e000ff0e7b82 */ /* 0x000e240000000a00 */
[----:B0-----:R-:W-:-:S06]  /*07c0*/  IMAD.WIDE.U32 R14, R12, 0x4, R14 ;  /* 0x000000040c0e7825 */ /* 0x001fcc00078e000e */
[----:B------:R-:W2:Y:S01]  /*07d0*/  LDG.E R14, desc[UR4][R14.64] ;  /* 0x000000040e0e7981 */ /* 0x000ea2000c1e1900 */
[----:B------:R-:W-:-:S05]  /*07e0*/  IMAD R21, R0, 0x4, R1 ;  /* 0x0000000400157824 */ /* 0x000fca00078e0201 */
[----:B--2---:R2:W-:Y:S01]  /*07f0*/  STL [R21], R14 ;  /* 0x0000000e15007387 */ /* 0x0045e20000100800 */
[----:B------:R-:W-:Y:S05]  /*0800*/  BRA `(.L_x_31) ;  /* 0x0000000000607947 */ /* 0x000fea0003800000 */
.L_x_32:
[----:B------:R-:W-:Y:S02]  /*0810*/  IABS R26, R16 ;  /* 0x00000010001a7213 */ /* 0x000fe40000000000 */
[----:B------:R-:W-:-:S03]  /*0820*/  LOP3.LUT R15, R16, R7, RZ, 0x3c, !PT ;  /* 0x00000007100f7212 */ /* 0x000fc600078e3cff */
[----:B------:R-:W-:Y:S01]  /*0830*/  IMAD.HI.U32 R14, R25, R26, RZ ;  /* 0x0000001a190e7227 */ /* 0x000fe200078e00ff */
[----:B------:R-:W-:-:S03]  /*0840*/  ISETP.GE.AND P4, PT, R15, RZ, PT ;  /* 0x000000ff0f00720c */ /* 0x000fc60003f86270 */
[----:B------:R-:W-:-:S05]  /*0850*/  IMAD R21, R14, R21, R26 ;  /* 0x000000150e157224 */ /* 0x000fca00078e021a */
[----:B------:R-:W-:-:S13]  /*0860*/  ISETP.GT.U32.AND P1, PT, R24, R21, PT ;  /* 0x000000151800720c */ /* 0x000fda0003f24070 */
[----:B------:R-:W-:Y:S01]  /*0870*/  @!P1 IADD3 R21, PT, PT, R21, -R22, RZ ;  /* 0x8000001615159210 */ /* 0x000fe20007ffe0ff */
[----:B------:R-:W-:-:S03]  /*0880*/  @!P1 VIADD R14, R14, 0x1 ;  /* 0x000000010e0e9836 */ /* 0x000fc60000000000 */
[----:B------:R-:W-:-:S13]  /*0890*/  ISETP.GE.U32.AND P0, PT, R21, R24, PT ;  /* 0x000000181500720c */ /* 0x000fda0003f06070 */
[----:B------:R-:W-:-:S05]  /*08a0*/  @P0 VIADD R14, R14, 0x1 ;  /* 0x000000010e0e0836 */ /* 0x000fca0000000000 */
[----:B------:R-:W-:-:S04]  /*08b0*/  @!P4 IADD3 R14, PT, PT, -R14, RZ, RZ ;  /* 0x000000ff0e0ec210 */ /* 0x000fc80007ffe1ff */
[----:B------:R-:W-:Y:S02]  /*08c0*/  SEL R22, R23, R14, !P3 ;  /* 0x0000000e17167207 */ /* 0x000fe40005800000 */
[----:B------:R-:W0:Y:S02]  /*08d0*/  LDC.64 R14, c[0x0][0x380] ;  /* 0x0000e000ff0e7b82 */ /* 0x000e240000000a00 */
[----:B------:R-:W-:-:S04]  /*08e0*/  ISETP.NE.AND P0, PT, R13, R22, PT ;  /* 0x000000160d00720c */ /* 0x000fc80003f05270 */
[----:B------:R-:W-:-:S04]  /*08f0*/  ISETP.LT.OR P0, PT, R16, RZ, P0 ;  /* 0x000000ff1000720c */ /* 0x000fc80000701670 */
[----:B------:R-:W-:-:S04]  /*0900*/  ISETP.GE.OR P0, PT, R22, R7, P0 ;  /* 0x000000071600720c */ /* 0x000fc80000706670 */
[----:B------:R-:W-:-:S13]  /*0910*/  ISETP.LT.OR P0, PT, R22, RZ, P0 ;  /* 0x000000ff1600720c */ /* 0x000fda0000701670 */
[----:B0-----:R-:W-:-:S04]  /*0920*/  @!P0 IMAD.WIDE.U32 R22, R16, 0x4, R14 ;  /* 0x0000000410168825 */ /* 0x001fc800078e000e */
[----:B------:R-:W-:Y:S02]  /*0930*/  @P0 IMAD.WIDE R14, R18, 0x4, R14 ;  /* 0x00000004120e0825 */ /* 0x000fe400078e020e */
[----:B------:R-:W2:Y:S04]  /*0940*/  @!P0 LDG.E R22, desc[UR4][R22.64] ;  /* 0x0000000416168981 */ /* 0x000ea8000c1e1900 */
[----:B------:R-:W3:Y:S01]  /*0950*/  @P0 LDG.E R14, desc[UR4][R14.64] ;  /* 0x000000040e0e0981 */ /* 0x000ee2000c1e1900 */
[----:B------:R-:W-:-:S05]  /*0960*/  IMAD R21, R0, 0x4, R1 ;  /* 0x0000000400157824 */ /* 0x000fca00078e0201 */
[----:B--2---:R1:W-:Y:S04]  /*0970*/  @!P0 STL [R21], R22 ;  /* 0x0000001615008387 */ /* 0x0043e80000100800 */
[----:B---3--:R1:W-:Y:S02]  /*0980*/  @P0 STL [R21], R14 ;  /* 0x0000000e15000387 */ /* 0x0083e40000100800 */
.L_x_31:
[----:B------:R-:W-:Y:S05]  /*0990*/  BSYNC.RECONVERGENT B0 ;  /* 0x0000000000007941 */ /* 0x000fea0003800200 */
.L_x_30:
[----:B------:R-:W-:Y:S01]  /*09a0*/  VIADD R19, R19, 0x1 ;  /* 0x0000000113137836 */ /* 0x000fe20000000000 */
[----:B------:R-:W-:Y:S01]  /*09b0*/  IADD3 R17, PT, PT, R17, -0x1, RZ ;  /* 0xffffffff11117810 */ /* 0x000fe20007ffe0ff */
[----:B------:R-:W-:Y:S01]  /*09c0*/  IMAD.IADD R0, R11, 0x1, R0 ;  /* 0x000000010b007824 */ /* 0x000fe200078e0200 */
[----:B------:R-:W-:Y:S01]  /*09d0*/  IADD3 R12, PT, PT, -R7, R12, RZ ;  /* 0x0000000c070c7210 */ /* 0x000fe20007ffe1ff */
[----:B------:R-:W-:Y:S01]  /*09e0*/  VIADD R13, R13, 0x1 ;  /* 0x000000010d0d7836 */ /* 0x000fe20000000000 */
[----:B------:R-:W-:Y:S01]  /*09f0*/  ISETP.NE.AND P0, PT, R19, 0x1, PT ;  /* 0x000000011300780c */ /* 0x000fe20003f05270 */
[C---:B------:R-:W-:Y:S01]  /*0a00*/  IMAD.IADD R16, R7.reuse, 0x1, R16 ;  /* 0x0000000107107824 */ /* 0x040fe200078e0210 */
[----:B------:R-:W-:Y:S01]  /*0a10*/  IADD3 R20, PT, PT, R7, R20, RZ ;  /* 0x0000001407147210 */ /* 0x000fe20007ffe0ff */
[----:B------:R-:W-:-:S10]  /*0a20*/  IMAD.IADD R18, R18, 0x1, -R7 ;  /* 0x0000000112127824 */ /* 0x000fd400078e0a07 */
[----:B------:R-:W-:Y:S05]  /*0a30*/  @P0 BRA `(.L_x_33) ;  /* 0xfffffff800800947 */ /* 0x000fea000383ffff */
[----:B------:R-:W-:Y:S05]  /*0a40*/  @P2 BRA `(.L_x_34) ;  /* 0xfffffff8002c2947 */ /* 0x000fea000383ffff */
.L_x_29:
[----:B------:R-:W-:Y:S01]  /*0a50*/  ISETP.NE.AND P0, PT, R11, RZ, PT ;  /* 0x000000ff0b00720c */ /* 0x000fe20003f05270 */
[----:B------:R-:W-:Y:S02]  /*0a60*/  IMAD.MOV.U32 R13, RZ, RZ, RZ ;  /* 0x000000ffff0d7224 */ /* 0x000fe400078e00ff */
[----:B------:R-:W-:-:S10]  /*0a70*/  IMAD.MOV.U32 R16, RZ, RZ, RZ ;  /* 0x000000ffff107224 */ /* 0x000fd400078e00ff */
[----:B------:R-:W-:Y:S05]  /*0a80*/  @!P0 BRA `(.L_x_35) ;  /* 0x0000001800f08947 */ /* 0x000fea0003800000 */
[----:B------:R-:W-:Y:S02]  /*0a90*/  IMAD R0, R11, R11, RZ ;  /* 0x0000000b0b007224 */ /* 0x000fe400078e02ff */
[----:B------:R-:W-:Y:S02]  /*0aa0*/  HFMA2 R8, -RZ, RZ, 0, 0 ;  /* 0x00000000ff087431 */ /* 0x000fe400000001ff */
[----:B------:R-:W-:Y:S02]  /*0ab0*/  IMAD.MOV.U32 R16, RZ, RZ, RZ ;  /* 0x000000ffff107224 */ /* 0x000fe400078e00ff */
[----:B------:R-:W-:Y:S01]  /*0ac0*/  IMAD.MOV.U32 R13, RZ, RZ, RZ ;  /* 0x000000ffff0d7224 */ /* 0x000fe200078e00ff */
[C---:B------:R-:W-:Y:S02]  /*0ad0*/  ISETP.GE.U32.AND P0, PT, R0.reuse, 0x4, PT ;  /* 0x000000040000780c */ /* 0x040fe40003f06070 */
[----:B------:R-:W-:-:S04]  /*0ae0*/  VIMNMX.U32 R0, PT, PT, R0, 0x1, !PT ;  /* 0x0000000100007848 */ /* 0x000fc80007fe0000 */
[----:B------:R-:W-:-:S07]  /*0af0*/  LOP3.LUT R7, R0, 0x1, RZ, 0xc0, !PT ;  /* 0x0000000100077812 */ /* 0x000fce00078ec0ff */
[----:B------:R-:W-:Y:S05]  /*0b00*/  @!P0 BRA `(.L_x_36) ;  /* 0x0000000c00e08947 */ /* 0x000fea0003800000 */
[----:B------:R-:W-:Y:S01]  /*0b10*/  LOP3.LUT R8, R0, 0xfffffffc, RZ, 0xc0, !PT ;  /* 0xfffffffc00087812 */ /* 0x000fe200078ec0ff */
[----:B------:R-:W-:Y:S01]  /*0b20*/  IMAD.MOV.U32 R5, RZ, RZ, RZ ;  /* 0x000000ffff057224 */ /* 0x000fe200078e00ff */
[----:B------:R-:W-:Y:S01]  /*0b30*/  IADD3 R6, PT, PT, R1, 0x8, RZ ;  /* 0x0000000801067810 */ /* 0x000fe20007ffe0ff */
[----:B------:R-:W-:-:S07]  /*0b40*/  IMAD.MOV.U32 R16, RZ, RZ, RZ ;  /* 0x000000ffff107224 */ /* 0x000fce00078e00ff */
.L_x_41:
[----:B---34-:R3:W5:Y:S01]  /*0b50*/  LDL R12, [R6+-0x8] ;  /* 0xfffff800060c7983 */ /* 0x0187620000100800 */
[-C--:B------:R-:W-:Y:S01]  /*0b60*/  IABS R15, R11.reuse ;  /* 0x0000000b000f7213 */ /* 0x080fe20000000000 */
[----:B-1----:R3:W1:Y:S01]  /*0b70*/  F2F.F64.F32 R22, R13 ;  /* 0x0000000d00167310 */ /* 0x0026620000201800 */
[----:B0-2---:R-:W-:-:S07]  /*0b80*/  IABS R14, R11 ;  /* 0x0000000b000e7213 */ /* 0x005fce0000000000 */
[----:B------:R-:W0:Y:S08]  /*0b90*/  I2F.RP R0, R15 ;  /* 0x0000000f00007306 */ /* 0x000e300000209400 */
[----:B0-----:R-:W0:Y:S02]  /*0ba0*/  MUFU.RCP R0, R0 ;  /* 0x0000000000007308 */ /* 0x001e240000001000 */
[----:B0-----:R-:W-:-:S02]  /*0bb0*/  IADD3 R2, PT, PT, R0, 0xffffffe, RZ ;  /* 0x0ffffffe00027810 */ /* 0x001fc40007ffe0ff */
[----:B------:R-:W-:-:S04]  /*0bc0*/  IADD3 R0, PT, PT, RZ, -R14, RZ ;  /* 0x8000000eff007210 */ /* 0x000fc80007ffe0ff */
[----:B------:R0:W2:Y:S02]  /*0bd0*/  F2I.FTZ.U32.TRUNC.NTZ R3, R2 ;  /* 0x0000000200037305 */ /* 0x0000a4000021f000 */
[----:B0-----:R-:W-:Y:S02]  /*0be0*/  IMAD.MOV.U32 R2, RZ, RZ, RZ ;  /* 0x000000ffff027224 */ /* 0x001fe400078e00ff */
[----:B--2---:R-:W-:-:S04]  /*0bf0*/  IMAD.MOV R4, RZ, RZ, -R3 ;  /* 0x000000ffff047224 */ /* 0x004fc800078e0a03 */
[----:B------:R-:W-:Y:S01]  /*0c00*/  IMAD R17, R4, R15, RZ ;  /* 0x0000000f04117224 */ /* 0x000fe200078e02ff */
[----:B------:R-:W-:-:S03]  /*0c10*/  IABS R4, R5 ;  /* 0x0000000500047213 */ /* 0x000fc60000000000 */
[----:B------:R-:W-:Y:S01]  /*0c20*/  IMAD.HI.U32 R3, R3, R17, R2 ;  /* 0x0000001103037227 */ /* 0x000fe200078e0002 */
[----:B------:R-:W-:-:S05]  /*0c30*/  MOV R2, 0x3f20d97c ;  /* 0x3f20d97c00027802 */ /* 0x000fca0000000f00 */
[----:B------:R-:W-:-:S04]  /*0c40*/  IMAD.HI.U32 R3, R3, R4, RZ ;  /* 0x0000000403037227 */ /* 0x000fc800078e00ff */
[----:B------:R-:W-:-:S05]  /*0c50*/  IMAD R0, R3, R0, R4 ;  /* 0x0000000003007224 */ /* 0x000fca00078e0204 */
[----:B------:R-:W-:-:S13]  /*0c60*/  ISETP.GT.U32.AND P1, PT, R15, R0, PT ;  /* 0x000000000f00720c */ /* 0x000fda0003f24070 */
[----:B------:R-:W-:Y:S02]  /*0c70*/  @!P1 IMAD.IADD R0, R0, 0x1, -R15 ;  /* 0x0000000100009824 */ /* 0x000fe400078e0a0f */
[----:B------:R-:W-:Y:S01]  /*0c80*/  @!P1 VIADD R3, R3, 0x1 ;  /* 0x0000000103039836 */ /* 0x000fe20000000000 */
[----:B------:R-:W-:Y:S02]  /*0c90*/  ISETP.NE.AND P1, PT, R11, RZ, PT ;  /* 0x000000ff0b00720c */ /* 0x000fe40003f25270 */
[----:B------:R-:W-:Y:S01]  /*0ca0*/  ISETP.GE.U32.AND P0, PT, R0, R15, PT ;  /* 0x0000000f0000720c */ /* 0x000fe20003f06070 */
[----:B------:R-:W-:Y:S01]  /*0cb0*/  IMAD.MOV.U32 R15, RZ, RZ, 0x3fcbb7e4 ;  /* 0x3fcbb7e4ff0f7424 */ /* 0x000fe200078e00ff */
[----:B------:R-:W-:-:S03]  /*0cc0*/  LOP3.LUT R0, R5, R11, RZ, 0x3c, !PT ;  /* 0x0000000b05007212 */ /* 0x000fc600078e3cff */
[----:B------:R-:W-:Y:S01]  /*0cd0*/  FFMA R2, R15, -R2, 1 ;  /* 0x3f8000000f027423 */ /* 0x000fe20000000802 */
[----:B------:R-:W-:-:S07]  /*0ce0*/  ISETP.GE.AND P2, PT, R0, RZ, PT ;  /* 0x000000ff0000720c */ /* 0x000fce0003f46270 */
[----:B------:R-:W-:-:S06]  /*0cf0*/  @P0 IADD3 R3, PT, PT, R3, 0x1, RZ ;  /* 0x0000000103030810 */ /* 0x000fcc0007ffe0ff */
[----:B------:R-:W-:Y:S01]  /*0d00*/  @!P2 IMAD.MOV R3, RZ, RZ, -R3 ;  /* 0x000000ffff03a224 */ /* 0x000fe200078e0a03 */
[----:B------:R-:W-:-:S05]  /*0d10*/  @!P1 LOP3.LUT R3, RZ, R11, RZ, 0x33, !PT ;  /* 0x0000000bff039212 */ /* 0x000fca00078e33ff */
[----:B------:R-:W-:Y:S01]  /*0d20*/  IMAD.MOV R0, RZ, RZ, -R3 ;  /* 0x000000ffff007224 */ /* 0x000fe200078e0a03 */
[----:B------:R-:W-:-:S03]  /*0d30*/  IADD3 R3, PT, PT, -R9, R3, RZ ;  /* 0x0000000309037210 */ /* 0x000fc60007ffe1ff */
[----:B------:R-:W-:Y:S01]  /*0d40*/  IMAD R0, R11, R0, R5 ;  /* 0x000000000b007224 */ /* 0x000fe200078e0205 */
[----:B------:R-:W-:-:S03]  /*0d50*/  I2FP.F32.S32 R3, R3 ;  /* 0x0000000300037245 */ /* 0x000fc60000201400 */
[----:B------:R-:W-:Y:S02]  /*0d60*/  IMAD.IADD R0, R0, 0x1, -R9 ;  /* 0x0000000100007824 */ /* 0x000fe400078e0a09 */
[----:B------:R-:W-:-:S03]  /*0d70*/  FMUL R3, R3, R3 ;  /* 0x0000000303037220 */ /* 0x000fc60000400000 */
[----:B------:R-:W-:-:S05]  /*0d80*/  I2FP.F32.S32 R0, R0 ;  /* 0x0000000000007245 */ /* 0x000fca0000201400 */
[----:B------:R-:W-:Y:S01]  /*0d90*/  FFMA R0, R0, R0, R3 ;  /* 0x0000000000007223 */ /* 0x000fe20000000003 */
[----:B------:R-:W-:-:S03]  /*0da0*/  FFMA R3, R2, R15, 1.5915493965148925781 ;  /* 0x3fcbb7e402037423 */ /* 0x000fc6000000000f */
[----:B------:R-:W0:Y:S01]  /*0db0*/  FCHK P0, R0, 0.62831854820251464844 ;  /* 0x3f20d97c00007902 */ /* 0x000e220000000000 */
[----:B------:R-:W-:-:S04]  /*0dc0*/  FFMA R14, R0, R3, RZ ;  /* 0x00000003000e7223 */ /* 0x000fc800000000ff */
[----:B------:R-:W-:-:S04]  /*0dd0*/  FFMA R2, R14, -0.62831854820251464844, R0 ;  /* 0xbf20d97c0e027823 */ /* 0x000fc80000000000 */
[----:B------:R-:W-:Y:S01]  /*0de0*/  FFMA R14, R3, R2, R14 ;  /* 0x00000002030e7223 */ /* 0x000fe2000000000e */
[----:B01-3--:R-:W-:Y:S06]  /*0df0*/  @!P0 BRA `(.L_x_37) ;  /* 0x0000000000108947 */ /* 0x00bfec0003800000 */
[----:B------:R-:W-:Y:S01]  /*0e00*/  IMAD.MOV.U32 R3, RZ, RZ, 0x3f20d97c ;  /* 0x3f20d97cff037424 */ /* 0x000fe200078e00ff */
[----:B------:R-:W-:-:S07]  /*0e10*/  MOV R14, 0xe30 ;  /* 0x00000e30000e7802 */ /* 0x000fce0000000f00 */
[----:B-----5:R-:W-:Y:S05]  /*0e20*/  CALL.REL.NOINC `($__internal_1_$__cuda_sm3x_div_rn_noftz_f32_slowpath) ;  /* 0x0000001800507944 */ /* 0x020fea0003c00000 */
[----:B------:R-:W-:-:S07]  /*0e30*/  IMAD.MOV.U32 R14, RZ, RZ, R0 ;  /* 0x000000ffff0e7224 */ /* 0x000fce00078e0000 */
.L_x_37:
[----:B------:R0:W5:Y:S01]  /*0e40*/  LDL R17, [R6+-0x4] ;  /* 0xfffffc0006117983 */ /* 0x0001620000100800 */
[-C--:B------:R-:W-:Y:S01]  /*0e50*/  IABS R13, R11.reuse ;  /* 0x0000000b000d7213 */ /* 0x080fe20000000000 */
[----:B------:R-:W-:Y:S01]  /*0e60*/  VIADD R0, R5, 0x1 ;  /* 0x0000000105007836 */ /* 0x000fe20000000000 */
[----:B------:R-:W-:Y:S02]  /*0e70*/  IABS R20, R11 ;  /* 0x0000000b00147213 */ /* 0x000fe40000000000 */
[----:B------:R-:W1:Y:S02]  /*0e80*/  I2F.RP R4, R13 ;  /* 0x0000000d00047306 */ /* 0x000e640000209400 */
[----:B------:R-:W-:Y:S01]  /*0e90*/  IABS R19, R0 ;  /* 0x0000000000137213 */ /* 0x000fe20000000000 */
[----:B------:R-:W-:-:S05]  /*0ea0*/  IMAD.MOV R20, RZ, RZ, -R20 ;  /* 0x000000ffff147224 */ /* 0x000fca00078e0a14 */
[----:B-1----:R-:W1:Y:S02]  /*0eb0*/  MUFU.RCP R4, R4 ;  /* 0x0000000400047308 */ /* 0x002e640000001000 */
[----:B-1----:R-:W-:-:S06]  /*0ec0*/  IADD3 R2, PT, PT, R4, 0xffffffe, RZ ;  /* 0x0ffffffe04027810 */ /* 0x002fcc0007ffe0ff */
[----:B------:R1:W2:Y:S02]  /*0ed0*/  F2I.FTZ.U32.TRUNC.NTZ R3, R2 ;  /* 0x0000000200037305 */ /* 0x0002a4000021f000 */
[----:B-1----:R-:W-:Y:S02]  /*0ee0*/  HFMA2 R2, -RZ, RZ, 0, 0 ;  /* 0x00000000ff027431 */ /* 0x002fe400000001ff */
[----:B--2---:R-:W-:-:S04]  /*0ef0*/  IMAD.MOV R18, RZ, RZ, -R3 ;  /* 0x000000ffff127224 */ /* 0x004fc800078e0a03 */
[----:B------:R-:W-:-:S04]  /*0f00*/  IMAD R15, R18, R13, RZ ;  /* 0x0000000d120f7224 */ /* 0x000fc800078e02ff */
[----:B------:R-:W-:Y:S01]  /*0f10*/  IMAD.HI.U32 R18, R3, R15, R2 ;  /* 0x0000000f03127227 */ /* 0x000fe200078e0002 */
[----:B------:R-:W-:-:S03]  /*0f20*/  MOV R3, 0x4b38aa3b ;  /* 0x4b38aa3b00037802 */ /* 0x000fc60000000f00 */
[----:B------:R-:W-:-:S04]  /*0f30*/  IMAD.MOV.U32 R15, RZ, RZ, R19 ;  /* 0x000000ffff0f7224 */ /* 0x000fc800078e0013 */
[----:B------:R-:W-:-:S04]  /*0f40*/  IMAD.HI.U32 R4, R18, R15, RZ ;  /* 0x0000000f12047227 */ /* 0x000fc800078e00ff */
[----:B------:R-:W-:Y:S01]  /*0f50*/  FFMA R18, R14, -R3, 1.06486681600000000000e+09 ;  /* 0x4e7de2500e127423 */ /* 0x000fe20000000803 */
[----:B------:R-:W-:Y:S01]  /*0f60*/  LOP3.LUT R14, R0, R11, RZ, 0x3c, !PT ;  /* 0x0000000b000e7212 */ /* 0x000fe200078e3cff */
[----:B------:R-:W-:Y:S01]  /*0f70*/  F2F.F64.F32 R2, R16 ;  /* 0x0000001000027310 */ /* 0x000fe20000201800 */
[----:B------:R-:W-:Y:S02]  /*0f80*/  IMAD R20, R4, R20, R15 ;  /* 0x0000001404147224 */ /* 0x000fe400078e020f */
[----:B------:R-:W-:-:S03]  /*0f90*/  ISETP.GE.AND P2, PT, R14, RZ, PT ;  /* 0x000000ff0e00720c */ /* 0x000fc60003f46270 */
[----:B------:R-:W-:Y:S02]  /*0fa0*/  ISETP.GT.U32.AND P1, PT, R13, R20, PT ;  /* 0x000000140d00720c */ /* 0x000fe40003f24070 */
[----:B------:R-:W1:Y:S11]  /*0fb0*/  F2I.TRUNC.NTZ R15, R18 ;  /* 0x00000012000f7305 */ /* 0x000e76000020f100 */
[----:B------:R-:W-:-:S02]  /*0fc0*/  @!P1 IMAD.IADD R20, R20, 0x1, -R13 ;  /* 0x0000000114149824 */ /* 0x000fc400078e0a0d */
[----:B------:R-:W-:Y:S01]  /*0fd0*/  @!P1 VIADD R4, R4, 0x1 ;  /* 0x0000000104049836 */ /* 0x000fe20000000000 */
[----:B------:R-:W-:Y:S01]  /*0fe0*/  ISETP.NE.AND P1, PT, R11, RZ, PT ;  /* 0x000000ff0b00720c */ /* 0x000fe20003f25270 */
[----:B-1---5:R-:W-:Y:S01]  /*0ff0*/  FMUL R19, R12, R15 ;  /* 0x0000000f0c137220 */ /* 0x022fe20000400000 */
[----:B------:R-:W-:Y:S01]  /*1000*/  ISETP.GE.U32.AND P0, PT, R20, R13, PT ;  /* 0x0000000d1400720c */ /* 0x000fe20003f06070 */
[----:B------:R-:W1:Y:S08]  /*1010*/  F2F.F64.F32 R14, R15 ;  /* 0x0000000f000e7310 */ /* 0x000e700000201800 */
[----:B------:R2:W3:Y:S04]  /*1020*/  F2F.F64.F32 R12, R19 ;  /* 0x00000013000c7310 */ /* 0x0004e80000201800 */
[----:B------:R-:W-:Y:S01]  /*1030*/  @P0 IADD3 R4, PT, PT, R4, 0x1, RZ ;  /* 0x0000000104040810 */ /* 0x000fe20007ffe0ff */
[----:B-1----:R-:W-:Y:S01]  /*1040*/  DFMA R2, R14, 0.5, R2 ;  /* 0x3fe000000e02782b */ /* 0x002fe20000000002 */
[----:B--2---:R-:W-:-:S03]  /*1050*/  MOV R19, 0x3f20d97c ;  /* 0x3f20d97c00137802 */ /* 0x004fc60000000f00 */
[----:B------:R-:W-:Y:S01]  /*1060*/  @!P2 IMAD.MOV R4, RZ, RZ, -R4 ;  /* 0x000000ffff04a224 */ /* 0x000fe200078e0a04 */
[----:B------:R-:W-:Y:S01]  /*1070*/  @!P1 LOP3.LUT R4, RZ, R11, RZ, 0x33, !PT ;  /* 0x0000000bff049212 */ /* 0x000fe200078e33ff */
[----:B------:R1:W-:Y:S04]  /*1080*/  F2F.F32.F64 R20, R2 ;  /* 0x0000000200147310 */ /* 0x0003e80000301000 */
[----:B------:R-:W-:Y:S01]  /*1090*/  IMAD.MOV R14, RZ, RZ, -R4 ;  /* 0x000000ffff0e7224 */ /* 0x000fe200078e0a04 */
[----:B---3--:R-:W-:Y:S01]  /*10a0*/  DFMA R12, R12, 0.5, R22 ;  /* 0x3fe000000c0c782b */ /* 0x008fe20000000016 */
[----:B------:R-:W-:Y:S02]  /*10b0*/  IADD3 R4, PT, PT, -R9, R4, RZ ;  /* 0x0000000409047210 */ /* 0x000fe40007ffe1ff */
[----:B------:R-:W-:-:S02]  /*10c0*/  IMAD R0, R11, R14, R0 ;  /* 0x0000000e0b007224 */ /* 0x000fc400078e0200 */
[----:B------:R-:W-:Y:S01]  /*10d0*/  I2FP.F32.S32 R4, R4 ;  /* 0x0000000400047245 */ /* 0x000fe20000201400 */
[----:B------:R-:W-:Y:S02]  /*10e0*/  IMAD.MOV.U32 R14, RZ, RZ, 0x3fcbb7e4 ;  /* 0x3fcbb7e4ff0e7424 */ /* 0x000fe400078e00ff */
[----:B------:R-:W-:Y:S02]  /*10f0*/  IMAD.IADD R0, R0, 0x1, -R9 ;  /* 0x0000000100007824 */ /* 0x000fe400078e0a09 */
[----:B------:R-:W2:Y:S01]  /*1100*/  F2F.F32.F64 R12, R12 ;  /* 0x0000000c000c7310 */ /* 0x000ea20000301000 */
[----:B------:R-:W-:Y:S01]  /*1110*/  FMUL R15, R4, R4 ;  /* 0x00000004040f7220 */ /* 0x000fe20000400000 */
[----:B------:R-:W-:Y:S01]  /*1120*/  FFMA R19, R14, -R19, 1 ;  /* 0x3f8000000e137423 */ /* 0x000fe20000000813 */
[----:B------:R-:W-:-:S05]  /*1130*/  I2FP.F32.S32 R0, R0 ;  /* 0x0000000000007245 */ /* 0x000fca0000201400 */
[----:B------:R-:W-:Y:S01]  /*1140*/  FFMA R4, R0, R0, R15 ;  /* 0x0000000000047223 */ /* 0x000fe2000000000f */
[----:B------:R-:W-:-:S03]  /*1150*/  FFMA R0, R19, R14, 1.5915493965148925781 ;  /* 0x3fcbb7e413007423 */ /* 0x000fc6000000000e */
[----:B------:R-:W3:Y:S01]  /*1160*/  FCHK P0, R4, 0.62831854820251464844 ;  /* 0x3f20d97c04007902 */ /* 0x000ee20000000000 */
[----:B------:R-:W-:-:S04]  /*1170*/  FFMA R15, R0, R4, RZ ;  /* 0x00000004000f7223 */ /* 0x000fc800000000ff */
[----:B-1----:R-:W-:-:S03]  /*1180*/  FFMA R2, R15, -0.62831854820251464844, R4 ;  /* 0xbf20d97c0f027823 */ /* 0x002fc60000000004 */
[----:B--2---:R-:W1:Y:S01]  /*1190*/  F2F.F64.F32 R12, R12 ;  /* 0x0000000c000c7310 */ /* 0x004e620000201800 */
[----:B------:R-:W-:Y:S01]  /*11a0*/  FFMA R15, R0, R2, R15 ;  /* 0x00000002000f7223 */ /* 0x000fe2000000000f */
[----:B0--3--:R-:W-:Y:S06]  /*11b0*/  @!P0 BRA `(.L_x_38) ;  /* 0x0000000000148947 */ /* 0x009fec0003800000 */
[----:B------:R-:W-:Y:S01]  /*11c0*/  IMAD.MOV.U32 R0, RZ, RZ, R4 ;  /* 0x000000ffff007224 */ /* 0x000fe200078e0004 */
[----:B------:R-:W-:Y:S01]  /*11d0*/  MOV R14, 0x1200 ;  /* 0x00001200000e7802 */ /* 0x000fe20000000f00 */
[----:B------:R-:W-:-:S07]  /*11e0*/  IMAD.MOV.U32 R3, RZ, RZ, 0x3f20d97c ;  /* 0x3f20d97cff037424 */ /* 0x000fce00078e00ff */
[----:B-1----:R-:W-:Y:S05]  /*11f0*/  CALL.REL.NOINC `($__internal_1_$__cuda_sm3x_div_rn_noftz_f32_slowpath) ;  /* 0x00000014005c7944 */ /* 0x002fea0003c00000 */
[----:B------:R-:W-:-:S07]  /*1200*/  MOV R15, R0 ;  /* 0x00000000000f7202 */ /* 0x000fce0000000f00 */
.L_x_38:
[----:B------:R0:W5:Y:S01]  /*1210*/  LDL R16, [R6] ;  /* 0x0000000006107983 */ /* 0x0001620000100800 */
[-C--:B------:R-:W-:Y:S02]  /*1220*/  IABS R14, R11.reuse ;  /* 0x0000000b000e7213 */ /* 0x080fe40000000000 */
[----:B------:R-:W-:Y:S02]  /*1230*/  IADD3 R0, PT, PT, R5, 0x2, RZ ;  /* 0x0000000205007810 */ /* 0x000fe40007ffe0ff */
[----:B------:R-:W2:Y:S01]  /*1240*/  I2F.RP R4, R14 ;  /* 0x0000000e00047306 */ /* 0x000ea20000209400 */
[----:B------:R-:W-:Y:S02]  /*1250*/  IABS R22, R11 ;  /* 0x0000000b00167213 */ /* 0x000fe40000000000 */
[----:B------:R-:W-:-:S05]  /*1260*/  IABS R21, R0 ;  /* 0x0000000000157213 */ /* 0x000fca0000000000 */
[----:B--2---:R-:W2:Y:S02]  /*1270*/  MUFU.RCP R4, R4 ;  /* 0x0000000400047308 */ /* 0x004ea40000001000 */
[----:B--2---:R-:W-:-:S06]  /*1280*/  VIADD R2, R4, 0xffffffe ;  /* 0x0ffffffe04027836 */ /* 0x004fcc0000000000 */
[----:B------:R2:W3:Y:S02]  /*1290*/  F2I.FTZ.U32.TRUNC.NTZ R3, R2 ;  /* 0x0000000200037305 */ /* 0x0004e4000021f000 */
[----:B--2---:R-:W-:Y:S02]  /*12a0*/  IMAD.MOV.U32 R2, RZ, RZ, RZ ;  /* 0x000000ffff027224 */ /* 0x004fe400078e00ff */
[----:B---3--:R-:W-:-:S04]  /*12b0*/  IMAD.MOV R19, RZ, RZ, -R3 ;  /* 0x000000ffff137224 */ /* 0x008fc800078e0a03 */
[----:B------:R-:W-:-:S04]  /*12c0*/  IMAD R19, R19, R14, RZ ;  /* 0x0000000e13137224 */ /* 0x000fc800078e02ff */
[----:B------:R-:W-:Y:S01]  /*12d0*/  IMAD.HI.U32 R18, R3, R19, R2 ;  /* 0x0000001303127227 */ /* 0x000fe200078e0002 */
[----:B------:R-:W-:Y:S02]  /*12e0*/  MOV R3, R21 ;  /* 0x0000001500037202 */ /* 0x000fe40000000f00 */
[----:B------:R-:W-:Y:S01]  /*12f0*/  F2F.F64.F32 R20, R20 ;  /* 0x0000001400147310 */ /* 0x000fe20000201800 */
[----:B------:R-:W-:Y:S02]  /*1300*/  IMAD.MOV R2, RZ, RZ, -R22 ;  /* 0x000000ffff027224 */ /* 0x000fe400078e0a16 */
[----:B------:R-:W-:-:S04]  /*1310*/  IMAD.HI.U32 R4, R18, R3, RZ ;  /* 0x0000000312047227 */ /* 0x000fc800078e00ff */
[----:B------:R-:W-:Y:S02]  /*1320*/  IMAD R3, R4, R2, R3 ;  /* 0x0000000204037224 */ /* 0x000fe400078e0203 */
[----:B------:R-:W-:-:S03]  /*1330*/  IMAD.MOV.U32 R18, RZ, RZ, 0x4b38aa3b ;  /* 0x4b38aa3bff127424 */ /* 0x000fc600078e00ff */
[----:B------:R-:W-:Y:S01]  /*1340*/  ISETP.GT.U32.AND P1, PT, R14, R3, PT ;  /* 0x000000030e00720c */ /* 0x000fe20003f24070 */
[----:B------:R-:W-:-:S06]  /*1350*/  FFMA R18, R15, -R18, 1.06486681600000000000e+09 ;  /* 0x4e7de2500f127423 */ /* 0x000fcc0000000812 */
[----:B------:R-:W2:Y:S06]  /*1360*/  F2I.TRUNC.NTZ R18, R18 ;  /* 0x0000001200127305 */ /* 0x000eac000020f100 */
[----:B------:R-:W-:Y:S01]  /*1370*/  @!P1 IMAD.IADD R3, R3, 0x1, -R14 ;  /* 0x0000000103039824 */ /* 0x000fe200078e0a0e */
[----:B------:R-:W-:Y:S02]  /*1380*/  @!P1 IADD3 R4, PT, PT, R4, 0x1, RZ ;  /* 0x0000000104049810 */ /* 0x000fe40007ffe0ff */
[----:B------:R-:W-:Y:S02]  /*1390*/  ISETP.NE.AND P1, PT, R11, RZ, PT ;  /* 0x000000ff0b00720c */ /* 0x000fe40003f25270 */
[----:B------:R-:W-:-:S02]  /*13a0*/  ISETP.GE.U32.AND P0, PT, R3, R14, PT ;  /* 0x0000000e0300720c */ /* 0x000fc40003f06070 */
[----:B------:R-:W-:Y:S01]  /*13b0*/  LOP3.LUT R14, R0, R11, RZ, 0x3c, !PT ;  /* 0x0000000b000e7212 */ /* 0x000fe200078e3cff */
[----:B--2---:R-:W-:-:S03]  /*13c0*/  FMUL R17, R17, R18 ;  /* 0x0000001211117220 */ /* 0x004fc60000400000 */
[----:B------:R-:W-:Y:S01]  /*13d0*/  ISETP.GE.AND P2, PT, R14, RZ, PT ;  /* 0x000000ff0e00720c */ /* 0x000fe20003f46270 */
[----:B------:R-:W1:Y:S06]  /*13e0*/  F2F.F64.F32 R2, R17 ;  /* 0x0000001100027310 */ /* 0x000e6c0000201800 */
[----:B------:R-:W-:Y:S02]  /*13f0*/  @P0 VIADD R4, R4, 0x1 ;  /* 0x0000000104040836 */ /* 0x000fe40000000000 */
[----:B------:R-:W2:Y:S04]  /*1400*/  F2F.F64.F32 R14, R18 ;  /* 0x00000012000e7310 */ /* 0x000ea80000201800 */
[----:B------:R-:W-:Y:S01]  /*1410*/  @!P2 IMAD.MOV R4, RZ, RZ, -R4 ;  /* 0x000000ffff04a224 */ /* 0x000fe200078e0a04 */
[----:B------:R-:W-:Y:S01]  /*1420*/  @!P1 LOP3.LUT R4, RZ, R11, RZ, 0x33, !PT ;  /* 0x0000000bff049212 */ /* 0x000fe200078e33ff */
[----:B-1----:R-:W-:-:S03]  /*1430*/  DFMA R2, R2, 0.5, R12 ;  /* 0x3fe000000202782b */ /* 0x002fc6000000000c */
[C---:B------:R-:W-:Y:S01]  /*1440*/  IADD3 R12, PT, PT, -R4.reuse, RZ, RZ ;  /* 0x000000ff040c7210 */ /* 0x040fe20007ffe1ff */
[----:B------:R-:W-:Y:S02]  /*1450*/  IMAD.IADD R4, R4, 0x1, -R9 ;  /* 0x0000000104047824 */ /* 0x000fe400078e0a09 */
[----:B------:R1:W3:Y:S02]  /*1460*/  F2F.F32.F64 R13, R2 ;  /* 0x00000002000d7310 */ /* 0x0002e40000301000 */
[----:B------:R-:W-:Y:S01]  /*1470*/  IMAD R0, R11, R12, R0 ;  /* 0x0000000c0b007224 */ /* 0x000fe200078e0200 */
[----:B------:R-:W-:Y:S01]  /*1480*/  I2FP.F32.S32 R4, R4 ;  /* 0x0000000400047245 */ /* 0x000fe20000201400 */
[----:B--2---:R-:W-:Y:S01]  /*1490*/  DFMA R20, R14, 0.5, R20 ;  /* 0x3fe000000e14782b */ /* 0x004fe20000000014 */
[----:B------:R-:W-:Y:S02]  /*14a0*/  IMAD.MOV.U32 R14, RZ, RZ, 0x3fcbb7e4 ;  /* 0x3fcbb7e4ff0e7424 */ /* 0x000fe400078e00ff */
[----:B------:R-:W-:Y:S01]  /*14b0*/  IADD3 R0, PT, PT, -R9, R0, RZ ;  /* 0x0000000009007210 */ /* 0x000fe20007ffe1ff */
[----:B------:R-:W-:-:S03]  /*14c0*/  IMAD.MOV.U32 R15, RZ, RZ, 0x3f20d97c ;  /* 0x3f20d97cff0f7424 */ /* 0x000fc600078e00ff */
[----:B------:R-:W-:Y:S01]  /*14d0*/  I2FP.F32.S32 R0, R0 ;  /* 0x0000000000007245 */ /* 0x000fe20000201400 */
[----:B-1----:R-:W-:Y:S01]  /*14e0*/  FMUL R3, R4, R4 ;  /* 0x0000000404037220 */ /* 0x002fe20000400000 */
[----:B------:R-:W-:Y:S01]  /*14f0*/  FFMA R15, R14, -R15, 1 ;  /* 0x3f8000000e0f7423 */ /* 0x000fe2000000080f */
[----:B------:R0:W1:Y:S02]  /*1500*/  F2F.F32.F64 R20, R20 ;  /* 0x0000001400147310 */ /* 0x0000640000301000 */
[----:B------:R-:W-:Y:S01]  /*1510*/  FFMA R4, R0, R0, R3 ;  /* 0x0000000000047223 */ /* 0x000fe20000000003 */
[----:B------:R-:W-:-:S04]  /*1520*/  FFMA R0, R15, R14, 1.5915493965148925781 ;  /* 0x3fcbb7e40f007423 */ /* 0x000fc8000000000e */
[----:B------:R-:W-:Y:S01]  /*1530*/  FFMA R15, R0, R4, RZ ;  /* 0x00000004000f7223 */ /* 0x000fe200000000ff */
[----:B------:R-:W2:Y:S03]  /*1540*/  FCHK P0, R4, 0.62831854820251464844 ;  /* 0x3f20d97c04007902 */ /* 0x000ea60000000000 */
[----:B------:R-:W-:-:S04]  /*1550*/  FFMA R2, R15, -0.62831854820251464844, R4 ;  /* 0xbf20d97c0f027823 */ /* 0x000fc80000000004 */
[----:B------:R-:W-:Y:S01]  /*1560*/  FFMA R15, R0, R2, R15 ;  /* 0x00000002000f7223 */ /* 0x000fe2000000000f */
[----:B---3--:R-:W3:Y:S01]  /*1570*/  F2F.F64.F32 R12, R13 ;  /* 0x0000000d000c7310 */ /* 0x008ee20000201800 */
[----:B012---:R-:W-:Y:S05]  /*1580*/  @!P0 BRA `(.L_x_39) ;  /* 0x0000000000148947 */ /* 0x007fea0003800000 */
[----:B------:R-:W-:Y:S01]  /*1590*/  IMAD.MOV.U32 R0, RZ, RZ, R4 ;  /* 0x000000ffff007224 */ /* 0x000fe200078e0004 */
[----:B------:R-:W-:Y:S02]  /*15a0*/  MOV R3, 0x3f20d97c ;  /* 0x3f20d97c00037802 */ /* 0x000fe40000000f00 */
[----:B------:R-:W-:-:S07]  /*15b0*/  MOV R14, 0x15d0 ;  /* 0x000015d0000e7802 */ /* 0x000fce0000000f00 */
[----:B---3-5:R-:W-:Y:S05]  /*15c0*/  CALL.REL.NOINC `($__internal_1_$__cuda_sm3x_div_rn_noftz_f32_slowpath) ;  /* 0x0000001000687944 */ /* 0x028fea0003c00000 */
[----:B------:R-:W-:-:S07]  /*15d0*/  IMAD.MOV.U32 R15, RZ, RZ, R0 ;  /* 0x000000ffff0f7224 */ /* 0x000fce00078e0000 */
.L_x_39:
[----:B------:R0:W5:Y:S01]  /*15e0*/  LDL R17, [R6+0x4] ;  /* 0x0000040006117983 */ /* 0x0001620000100800 */
[-C--:B------:R-:W-:Y:S01]  /*15f0*/  IABS R14, R11.reuse ;  /* 0x0000000b000e7213 */ /* 0x080fe20000000000 */
[----:B------:R-:W-:Y:S01]  /*1600*/  VIADD R0, R5, 0x3 ;  /* 0x0000000305007836 */ /* 0x000fe20000000000 */
[----:B------:R-:W-:Y:S02]  /*1610*/  IABS R22, R11 ;  /* 0x0000000b00167213 */ /* 0x000fe40000000000 */
[----:B------:R-:W1:Y:S02]  /*1620*/  I2F.RP R4, R14 ;  /* 0x0000000e00047306 */ /* 0x000e640000209400 */
[----:B------:R-:W-:-:S06]  /*1630*/  IABS R21, R0 ;  /* 0x0000000000157213 */ /* 0x000fcc0000000000 */
[----:B-1----:R-:W1:Y:S02]  /*1640*/  MUFU.RCP R4, R4 ;  /* 0x0000000400047308 */ /* 0x002e640000001000 */
[----:B-1----:R-:W-:-:S06]  /*1650*/  VIADD R2, R4, 0xffffffe ;  /* 0x0ffffffe04027836 */ /* 0x002fcc0000000000 */
[----:B------:R1:W2:Y:S02]  /*1660*/  F2I.FTZ.U32.TRUNC.NTZ R3, R2 ;  /* 0x0000000200037305 */ /* 0x0002a4000021f000 */
[----:B-1----:R-:W-:Y:S01]  /*1670*/  IMAD.MOV.U32 R2, RZ, RZ, RZ ;  /* 0x000000ffff027224 */ /* 0x002fe200078e00ff */
[----:B--2---:R-:W-:-:S05]  /*1680*/  IADD3 R19, PT, PT, RZ, -R3, RZ ;  /* 0x80000003ff137210 */ /* 0x004fca0007ffe0ff */
[----:B------:R-:W-:-:S04]  /*1690*/  IMAD R19, R19, R14, RZ ;  /* 0x0000000e13137224 */ /* 0x000fc800078e02ff */
[----:B------:R-:W-:Y:S01]  /*16a0*/  IMAD.HI.U32 R18, R3, R19, R2 ;  /* 0x0000001303127227 */ /* 0x000fe200078e0002 */
[----:B------:R-:W-:-:S03]  /*16b0*/  IADD3 R2, PT, PT, RZ, -R22, RZ ;  /* 0x80000016ff027210 */ /* 0x000fc60007ffe0ff */
[----:B------:R-:W-:Y:S02]  /*16c0*/  IMAD.MOV.U32 R3, RZ, RZ, R21 ;  /* 0x000000ffff037224 */ /* 0x000fe400078e0015 */
[----:B------:R-:W-:Y:S02]  /*16d0*/  F2F.F64.F32 R20, R20 ;  /* 0x0000001400147310 */ /* 0x000fe40000201800 */
[----:B------:R-:W-:-:S04]  /*16e0*/  IMAD.HI.U32 R4, R18, R3, RZ ;  /* 0x0000000312047227 */ /* 0x000fc800078e00ff */
[----:B------:R-:W-:Y:S02]  /*16f0*/  IMAD R3, R4, R2, R3 ;  /* 0x0000000204037224 */ /* 0x000fe400078e0203 */
[----:B------:R-:W-:-:S03]  /*1700*/  IMAD.MOV.U32 R18, RZ, RZ, 0x4b38aa3b ;  /* 0x4b38aa3bff127424 */ /* 0x000fc600078e00ff */
[----:B------:R-:W-:Y:S01]  /*1710*/  ISETP.GT.U32.AND P1, PT, R14, R3, PT ;  /* 0x000000030e00720c */ /* 0x000fe20003f24070 */
[----:B------:R-:W-:-:S04]  /*1720*/  FFMA R18, R15, -R18, 1.06486681600000000000e+09 ;  /* 0x4e7de2500f127423 */ /* 0x000fc80000000812 */
[----:B------:R-:W1:Y:S08]  /*1730*/  F2I.TRUNC.NTZ R15, R18 ;  /* 0x00000012000f7305 */ /* 0x000e70000020f100 */
[----:B------:R-:W-:Y:S01]  /*1740*/  @!P1 IADD3 R3, PT, PT, R3, -R14, RZ ;  /* 0x8000000e03039210 */ /* 0x000fe20007ffe0ff */
[----:B------:R-:W-:Y:S01]  /*1750*/  @!P1 VIADD R4, R4, 0x1 ;  /* 0x0000000104049836 */ /* 0x000fe20000000000 */
[----:B------:R-:W-:-:S02]  /*1760*/  ISETP.NE.AND P1, PT, R11, RZ, PT ;  /* 0x000000ff0b00720c */ /* 0x000fc40003f25270 */
[----:B------:R-:W-:Y:S02]  /*1770*/  ISETP.GE.U32.AND P0, PT, R3, R14, PT ;  /* 0x0000000e0300720c */ /* 0x000fe40003f06070 */
[----:B------:R-:W-:Y:S01]  /*1780*/  LOP3.LUT R14, R0, R11, RZ, 0x3c, !PT ;  /* 0x0000000b000e7212 */ /* 0x000fe200078e3cff */
[----:B-1---5:R-:W-:-:S03]  /*1790*/  FMUL R16, R16, R15 ;  /* 0x0000000f10107220 */ /* 0x022fc60000400000 */
[----:B------:R-:W-:Y:S01]  /*17a0*/  ISETP.GE.AND P2, PT, R14, RZ, PT ;  /* 0x000000ff0e00720c */ /* 0x000fe20003f46270 */
[----:B------:R-:W3:Y:S06]  /*17b0*/  F2F.F64.F32 R2, R16 ;  /* 0x0000001000027310 */ /* 0x000eec0000201800 */
[----:B------:R-:W-:Y:S02]  /*17c0*/  @P0 VIADD R4, R4, 0x1 ;  /* 0x0000000104040836 */ /* 0x000fe40000000000 */
[----:B------:R-:W1:Y:S04]  /*17d0*/  F2F.F64.F32 R14, R15 ;  /* 0x0000000f000e7310 */ /* 0x000e680000201800 */
[----:B------:R-:W-:-:S02]  /*17e0*/  @!P2 IADD3 R4, PT, PT, -R4, RZ, RZ ;  /* 0x000000ff0404a210 */ /* 0x000fc40007ffe1ff */
[----:B------:R-:W-:Y:S01]  /*17f0*/  @!P1 LOP3.LUT R4, RZ, R11, RZ, 0x33, !PT ;  /* 0x0000000bff049212 */ /* 0x000fe200078e33ff */
[----:B---3--:R-:W-:-:S04]  /*1800*/  DFMA R2, R2, 0.5, R12 ;  /* 0x3fe000000202782b */ /* 0x008fc8000000000c */
[----:B------:R-:W-:Y:S02]  /*1810*/  IMAD.MOV R12, RZ, RZ, -R4 ;  /* 0x000000ffff0c7224 */ /* 0x000fe400078e0a04 */
[--C-:B------:R-:W-:Y:S01]  /*1820*/  IMAD.IADD R4, R4, 0x1, -R9.reuse ;  /* 0x0000000104047824 */ /* 0x100fe200078e0a09 */
[----:B------:R2:W3:Y:S01]  /*1830*/  F2F.F32.F64 R13, R2 ;  /* 0x00000002000d7310 */ /* 0x0004e20000301000 */
[----:B------:R-:W-:Y:S01]  /*1840*/  IMAD R0, R11, R12, R0 ;  /* 0x0000000c0b007224 */ /* 0x000fe200078e0200 */
[----:B-1----:R-:W-:Y:S02]  /*1850*/  DFMA R20, R14, 0.5, R20 ;  /* 0x3fe000000e14782b */ /* 0x002fe40000000014 */
[----:B------:R-:W-:Y:S01]  /*1860*/  I2FP.F32.S32 R4, R4 ;  /* 0x0000000400047245 */ /* 0x000fe20000201400 */
[----:B------:R-:W-:Y:S01]  /*1870*/  IMAD.IADD R0, R0, 0x1, -R9 ;  /* 0x0000000100007824 */ /* 0x000fe200078e0a09 */
[----:B------:R-:W-:Y:S01]  /*1880*/  MOV R14, 0x3fcbb7e4 ;  /* 0x3fcbb7e4000e7802 */ /* 0x000fe20000000f00 */
[----:B------:R-:W-:-:S03]  /*1890*/  IMAD.MOV.U32 R15, RZ, RZ, 0x3f20d97c ;  /* 0x3f20d97cff0f7424 */ /* 0x000fc600078e00ff */
[----:B------:R-:W-:Y:S01]  /*18a0*/  I2FP.F32.S32 R0, R0 ;  /* 0x0000000000007245 */ /* 0x000fe20000201400 */
[----:B--2---:R-:W-:Y:S01]  /*18b0*/  FMUL R3, R4, R4 ;  /* 0x0000000404037220 */ /* 0x004fe20000400000 */
        /* <DEDUP_REMOVED lines=10> */
[----:B------:R-:W-:Y:S01]  /*1960*/  MOV R0, R4 ;  /* 0x0000000400007202 */ /* 0x000fe20000000f00 */
[----:B------:R-:W-:Y:S01]  /*1970*/  IMAD.MOV.U32 R3, RZ, RZ, 0x3f20d97c ;  /* 0x3f20d97cff037424 */ /* 0x000fe200078e00ff */
[----:B------:R-:W-:-:S07]  /*1980*/  MOV R14, 0x19a0 ;  /* 0x000019a0000e7802 */ /* 0x000fce0000000f00 */
[----:B---3--:R-:W-:Y:S05]  /*1990*/  CALL.REL.NOINC `($__internal_1_$__cuda_sm3x_div_rn_noftz_f32_slowpath) ;  /* 0x0000000c00747944 */ /* 0x008fea0003c00000 */
.L_x_40:
[----:B------:R-:W-:Y:S01]  /*19a0*/  IMAD.MOV.U32 R3, RZ, RZ, 0x4b38aa3b ;  /* 0x4b38aa3bff037424 */ /* 0x000fe200078e00ff */
[----:B------:R-:W-:Y:S01]  /*19b0*/  F2F.F64.F32 R20, R20 ;  /* 0x0000001400147310 */ /* 0x000fe20000201800 */
[----:B------:R-:W-:Y:S01]  /*19c0*/  IADD3 R5, PT, PT, R5, 0x4, RZ ;  /* 0x0000000405057810 */ /* 0x000fe20007ffe0ff */
[----:B------:R-:W-:Y:S02]  /*19d0*/  VIADD R6, R6, 0x10 ;  /* 0x0000001006067836 */ /* 0x000fe40000000000 */
[----:B------:R-:W-:Y:S01]  /*19e0*/  FFMA R0, R0, -R3, 1.06486681600000000000e+09 ;  /* 0x4e7de25000007423 */ /* 0x000fe20000000803 */
[----:B------:R-:W-:-:S05]  /*19f0*/  ISETP.NE.AND P0, PT, R5, R8, PT ;  /* 0x000000080500720c */ /* 0x000fca0003f05270 */
[----:B------:R-:W0:Y:S02]  /*1a00*/  F2I.TRUNC.NTZ R0, R0 ;  /* 0x0000000000007305 */ /* 0x000e24000020f100 */
[----:B0-----:R-:W-:-:S06]  /*1a10*/  FMUL R14, R17, R0 ;  /* 0x00000000110e7220 */ /* 0x001fcc0000400000 */
[----:B------:R-:W0:Y:S08]  /*1a20*/  F2F.F64.F32 R2, R0 ;  /* 0x0000000000027310 */ /* 0x000e300000201800 */
[----:B------:R-:W3:Y:S01]  /*1a30*/  F2F.F64.F32 R14, R14 ;  /* 0x0000000e000e7310 */ /* 0x000ee20000201800 */
[----:B0-----:R-:W-:-:S07]  /*1a40*/  DFMA R2, R2, 0.5, R20 ;  /* 0x3fe000000202782b */ /* 0x001fce0000000014 */
[----:B------:R4:W0:Y:S01]  /*1a50*/  F2F.F32.F64 R16, R2 ;  /* 0x0000000200107310 */ /* 0x0008220000301000 */
[----:B---3--:R-:W-:-:S10]  /*1a60*/  DFMA R12, R14, 0.5, R12 ;  /* 0x3fe000000e0c782b */ /* 0x008fd4000000000c */
[----:B------:R4:W3:Y:S01]  /*1a70*/  F2F.F32.F64 R13, R12 ;  /* 0x0000000c000d7310 */ /* 0x0008e20000301000 */
[----:B------:R-:W-:Y:S05]  /*1a80*/  @P0 BRA `(.L_x_41) ;  /* 0xfffffff000300947 */ /* 0x000fea000383ffff */
.L_x_36:
[----:B------:R-:W-:-:S13]  /*1a90*/  ISETP.NE.AND P0, PT, R7, RZ, PT ;  /* 0x000000ff0700720c */ /* 0x000fda0003f05270 */
[----:B------:R-:W-:Y:S05]  /*1aa0*/  @!P0 BRA `(.L_x_35) ;  /* 0x0000000800e88947 */ /* 0x000fea0003800000 */
[----:B------:R-:W-:-:S13]  /*1ab0*/  ISETP.NE.AND P0, PT, R7, RZ, PT ;  /* 0x000000ff0700720c */ /* 0x000fda0003f05270 */
[----:B------:R-:W-:Y:S05]  /*1ac0*/  @P0 BRA `(.L_x_42) ;  /* 0x0000000400e80947 */ /* 0x000fea0003800000 */
[----:B------:R-:W-:-:S05]  /*1ad0*/  IMAD R5, R8, 0x4, R1 ;  /* 0x0000000408057824 */ /* 0x000fca00078e0201 */
[----:B------:R3:W5:Y:S01]  /*1ae0*/  LDL R6, [R5] ;  /* 0x0000000005067983 */ /* 0x0007620000100800 */
[-C--:B------:R-:W-:Y:S02]  /*1af0*/  IABS R15, R11.reuse ;  /* 0x0000000b000f7213 */ /* 0x080fe40000000000 */
[----:B----4-:R-:W-:Y:S02]  /*1b00*/  IABS R12, R8 ;  /* 0x00000008000c7213 */ /* 0x010fe40000000000 */
[----:B------:R-:W4:Y:S01]  /*1b10*/  I2F.RP R0, R15 ;  /* 0x0000000f00007306 */ /* 0x000f220000209400 */
[----:B012---:R-:W-:-:S07]  /*1b20*/  IABS R14, R11 ;  /* 0x0000000b000e7213 */ /* 0x007fce0000000000 */
[----:B----4-:R-:W0:Y:S02]  /*1b30*/  MUFU.RCP R0, R0 ;  /* 0x0000000000007308 */ /* 0x010e240000001000 */
[----:B0-----:R-:W-:-:S06]  /*1b40*/  IADD3 R2, PT, PT, R0, 0xffffffe, RZ ;  /* 0x0ffffffe00027810 */ /* 0x001fcc0007ffe0ff */
[----:B------:R0:W1:Y:S02]  /*1b50*/  F2I.FTZ.U32.TRUNC.NTZ R3, R2 ;  /* 0x0000000200037305 */ /* 0x000064000021f000 */
[----:B0-----:R-:W-:Y:S02]  /*1b60*/  IMAD.MOV.U32 R2, RZ, RZ, RZ ;  /* 0x000000ffff027224 */ /* 0x001fe400078e00ff */
[----:B-1----:R-:W-:-:S04]  /*1b70*/  IMAD.MOV R4, RZ, RZ, -R3 ;  /* 0x000000ffff047224 */ /* 0x002fc800078e0a03 */
[----:B------:R-:W-:-:S04]  /*1b80*/  IMAD R17, R4, R15, RZ ;  /* 0x0000000f04117224 */ /* 0x000fc800078e02ff */
[----:B------:R-:W-:Y:S01]  /*1b90*/  IMAD.HI.U32 R4, R3, R17, R2 ;  /* 0x0000001103047227 */ /* 0x000fe200078e0002 */
[----:B------:R-:W-:-:S03]  /*1ba0*/  MOV R3, R12 ;  /* 0x0000000c00037202 */ /* 0x000fc60000000f00 */
[----:B------:R-:W-:Y:S02]  /*1bb0*/  IMAD.MOV R12, RZ, RZ, -R14 ;  /* 0x000000ffff0c7224 */ /* 0x000fe400078e0a0e */
[----:B------:R-:W-:-:S04]  /*1bc0*/  IMAD.HI.U32 R0, R4, R3, RZ ;  /* 0x0000000304007227 */ /* 0x000fc800078e00ff */
[----:B------:R-:W-:Y:S02]  /*1bd0*/  IMAD R2, R0, R12, R3 ;  /* 0x0000000c00027224 */ /* 0x000fe400078e0203 */
[----:B------:R-:W-:Y:S01]  /*1be0*/  IMAD.MOV.U32 R4, RZ, RZ, 0x3fcbb7e4 ;  /* 0x3fcbb7e4ff047424 */ /* 0x000fe200078e00ff */
[----:B---3--:R-:W0:Y:S02]  /*1bf0*/  F2F.F64.F32 R12, R13 ;  /* 0x0000000d000c7310 */ /* 0x008e240000201800 */
[----:B------:R-:W-:-:S13]  /*1c00*/  ISETP.GT.U32.AND P1, PT, R15, R2, PT ;  /* 0x000000020f00720c */ /* 0x000fda0003f24070 */
[----:B------:R-:W-:Y:S01]  /*1c10*/  @!P1 IMAD.IADD R2, R2, 0x1, -R15 ;  /* 0x0000000102029824 */ /* 0x000fe200078e0a0f */
[----:B------:R-:W-:Y:S02]  /*1c20*/  @!P1 IADD3 R0, PT, PT, R0, 0x1, RZ ;  /* 0x0000000100009810 */ /* 0x000fe40007ffe0ff */
[----:B------:R-:W-:Y:S02]  /*1c30*/  ISETP.NE.AND P1, PT, R11, RZ, PT ;  /* 0x000000ff0b00720c */ /* 0x000fe40003f25270 */
[----:B------:R-:W-:Y:S01]  /*1c40*/  ISETP.GE.U32.AND P0, PT, R2, R15, PT ;  /* 0x0000000f0200720c */ /* 0x000fe20003f06070 */
[----:B------:R-:W-:Y:S01]  /*1c50*/  IMAD.MOV.U32 R15, RZ, RZ, 0x3f20d97c ;  /* 0x3f20d97cff0f7424 */ /* 0x000fe200078e00ff */
[----:B------:R-:W-:-:S03]  /*1c60*/  LOP3.LUT R2, R8, R11, RZ, 0x3c, !PT ;  /* 0x0000000b08027212 */ /* 0x000fc600078e3cff */
[----:B------:R-:W-:Y:S01]  /*1c70*/  FFMA R15, R4, -R15, 1 ;  /* 0x3f800000040f7423 */ /* 0x000fe2000000080f */
[----:B------:R-:W-:-:S07]  /*1c80*/  ISETP.GE.AND P2, PT, R2, RZ, PT ;  /* 0x000000ff0200720c */ /* 0x000fce0003f46270 */
[----:B------:R-:W-:-:S06]  /*1c90*/  @P0 VIADD R0, R0, 0x1 ;  /* 0x0000000100000836 */ /* 0x000fcc0000000000 */
[----:B------:R-:W-:Y:S01]  /*1ca0*/  @!P2 IMAD.MOV R0, RZ, RZ, -R0 ;  /* 0x000000ffff00a224 */ /* 0x000fe200078e0a00 */
[----:B------:R-:W-:-:S04]  /*1cb0*/  @!P1 LOP3.LUT R0, RZ, R11, RZ, 0x33, !PT ;  /* 0x0000000bff009212 */ /* 0x000fc800078e33ff */
[C---:B------:R-:W-:Y:S01]  /*1cc0*/  IADD3 R3, PT, PT, -R0.reuse, RZ, RZ ;  /* 0x000000ff00037210 */ /* 0x040fe20007ffe1ff */
[----:B------:R-:W-:-:S04]  /*1cd0*/  IMAD.IADD R2, R0, 0x1, -R9 ;  /* 0x0000000100027824 */ /* 0x000fc800078e0a09 */
[----:B------:R-:W-:Y:S01]  /*1ce0*/  IMAD R0, R11, R3, R8 ;  /* 0x000000030b007224 */ /* 0x000fe200078e0208 */
[----:B------:R-:W-:-:S04]  /*1cf0*/  I2FP.F32.S32 R2, R2 ;  /* 0x0000000200027245 */ /* 0x000fc80000201400 */
[----:B------:R-:W-:Y:S01]  /*1d00*/  IADD3 R0, PT, PT, -R9, R0, RZ ;  /* 0x0000000009007210 */ /* 0x000fe20007ffe1ff */
[----:B------:R-:W-:-:S03]  /*1d10*/  FMUL R3, R2, R2 ;  /* 0x0000000202037220 */ /* 0x000fc60000400000 */
[----:B------:R-:W-:-:S05]  /*1d20*/  I2FP.F32.S32 R0, R0 ;  /* 0x0000000000007245 */ /* 0x000fca0000201400 */
[----:B------:R-:W-:Y:S01]  /*1d30*/  FFMA R2, R0, R0, R3 ;  /* 0x0000000000027223 */ /* 0x000fe20000000003 */
[----:B------:R-:W-:-:S03]  /*1d40*/  FFMA R0, R15, R4, 1.5915493965148925781 ;  /* 0x3fcbb7e40f007423 */ /* 0x000fc60000000004 */
[----:B------:R-:W1:Y:S01]  /*1d50*/  FCHK P0, R2, 0.62831854820251464844 ;  /* 0x3f20d97c02007902 */ /* 0x000e620000000000 */
[----:B------:R-:W-:-:S04]  /*1d60*/  FFMA R3, R0, R2, RZ ;  /* 0x0000000200037223 */ /* 0x000fc800000000ff */
[----:B------:R-:W-:-:S04]  /*1d70*/  FFMA R14, R3, -0.62831854820251464844, R2 ;  /* 0xbf20d97c030e7823 */ /* 0x000fc80000000002 */
[----:B------:R-:W-:Y:S01]  /*1d80*/  FFMA R14, R0, R14, R3 ;  /* 0x0000000e000e7223 */ /* 0x000fe20000000003 */
[----:B01----:R-:W-:Y:S06]  /*1d90*/  @!P0 BRA `(.L_x_43) ;  /* 0x0000000000148947 */ /* 0x003fec0003800000 */
[----:B------:R-:W-:Y:S02]  /*1da0*/  HFMA2 R3, -RZ, RZ, 1.78125, -175.5 ;  /* 0x3f20d97cff037431 */ /* 0x000fe400000001ff */
[----:B------:R-:W-:Y:S01]  /*1db0*/  IMAD.MOV.U32 R0, RZ, RZ, R2 ;  /* 0x000000ffff007224 */ /* 0x000fe200078e0002 */
[----:B------:R-:W-:-:S07]  /*1dc0*/  MOV R14, 0x1de0 ;  /* 0x00001de0000e7802 */ /* 0x000fce0000000f00 */
[----:B-----5:R-:W-:Y:S05]  /*1dd0*/  CALL.REL.NOINC `($__internal_1_$__cuda_sm3x_div_rn_noftz_f32_slowpath) ;  /* 0x0000000800647944 */ /* 0x020fea0003c00000 */
[----:B------:R-:W-:-:S07]  /*1de0*/  IMAD.MOV.U32 R14, RZ, RZ, R0 ;  /* 0x000000ffff0e7224 */ /* 0x000fce00078e0000 */
.L_x_43:
[----:B------:R-:W5:Y:S01]  /*1df0*/  LDL R5, [R5+0x4] ;  /* 0x0000040005057983 */ /* 0x000f620000100800 */
[-C--:B------:R-:W-:Y:S01]  /*1e00*/  IABS R4, R11.reuse ;  /* 0x0000000b00047213 */ /* 0x080fe20000000000 */
[----:B------:R-:W-:Y:S01]  /*1e10*/  VIADD R0, R8, 0x1 ;  /* 0x0000000108007836 */ /* 0x000fe20000000000 */
[----:B------:R-:W-:Y:S02]  /*1e20*/  IABS R19, R11 ;  /* 0x0000000b00137213 */ /* 0x000fe40000000000 */
[----:B------:R-:W0:Y:S02]  /*1e30*/  I2F.RP R15, R4 ;  /* 0x00000004000f7306 */ /* 0x000e240000209400 */
[----:B------:R-:W-:-:S06]  /*1e40*/  IABS R18, R0 ;  /* 0x0000000000127213 */ /* 0x000fcc0000000000 */
[----:B0-----:R-:W0:Y:S02]  /*1e50*/  MUFU.RCP R15, R15 ;  /* 0x0000000f000f7308 */ /* 0x001e240000001000 */
[----:B0-----:R-:W-:Y:S02]  /*1e60*/  VIADD R2, R15, 0xffffffe ;  /* 0x0ffffffe0f027836 */ /* 0x001fe40000000000 */
[----:B------:R-:W-:-:S04]  /*1e70*/  IMAD.MOV.U32 R15, RZ, RZ, 0x4b38aa3b ;  /* 0x4b38aa3bff0f7424 */ /* 0x000fc800078e00ff */
[----:B------:R0:W1:Y:S02]  /*1e80*/  F2I.FTZ.U32.TRUNC.NTZ R3, R2 ;  /* 0x0000000200037305 */ /* 0x000064000021f000 */
[----:B0-----:R-:W-:Y:S02]  /*1e90*/  MOV R2, RZ ;  /* 0x000000ff00027202 */ /* 0x001fe40000000f00 */
[----:B-1----:R-:W-:-:S05]  /*1ea0*/  IADD3 R17, PT, PT, RZ, -R3, RZ ;  /* 0x80000003ff117210 */ /* 0x002fca0007ffe0ff */
[----:B------:R-:W-:-:S04]  /*1eb0*/  IMAD R17, R17, R4, RZ ;  /* 0x0000000411117224 */ /* 0x000fc800078e02ff */
[----:B------:R-:W-:Y:S01]  /*1ec0*/  IMAD.HI.U32 R20, R3, R17, R2 ;  /* 0x0000001103147227 */ /* 0x000fe200078e0002 */
[----:B------:R-:W-:-:S03]  /*1ed0*/  MOV R3, R18 ;  /* 0x0000001200037202 */ /* 0x000fc60000000f00 */
[----:B------:R-:W-:Y:S01]  /*1ee0*/  FFMA R18, R14, -R15, 1.06486681600000000000e+09 ;  /* 0x4e7de2500e127423 */ /* 0x000fe2000000080f */
[----:B------:R-:W-:Y:S01]  /*1ef0*/  F2F.F64.F32 R16, R16 ;  /* 0x0000001000107310 */ /* 0x000fe20000201800 */
[----:B------:R-:W-:Y:S02]  /*1f00*/  IMAD.MOV R2, RZ, RZ, -R19 ;  /* 0x000000ffff027224 */ /* 0x000fe400078e0a13 */
[----:B------:R-:W-:-:S04]  /*1f10*/  IMAD.HI.U32 R20, R20, R3, RZ ;  /* 0x0000000314147227 */ /* 0x000fc800078e00ff */
[----:B------:R-:W-:Y:S01]  /*1f20*/  IMAD R3, R20, R2, R3 ;  /* 0x0000000214037224 */ /* 0x000fe200078e0203 */
[----:B------:R-:W0:Y:S04]  /*1f30*/  F2I.TRUNC.NTZ R19, R18 ;  /* 0x0000001200137305 */ /* 0x000e28000020f100 */
[----:B------:R-:W-:Y:S01]  /*1f40*/  ISETP.GT.U32.AND P1, PT, R4, R3, PT ;  /* 0x000000030400720c */ /* 0x000fe20003f24070 */
[----:B0----5:R-:W-:-:S03]  /*1f50*/  FMUL R6, R6, R19 ;  /* 0x0000001306067220 */ /* 0x021fc60000400000 */
[----:B------:R-:W0:Y:S09]  /*1f60*/  F2F.F64.F32 R14, R19 ;  /* 0x00000013000e7310 */ /* 0x000e320000201800 */
[----:B------:R-:W-:Y:S01]  /*1f70*/  @!P1 IADD3 R3, PT, PT, R3, -R4, RZ ;  /* 0x8000000403039210 */ /* 0x000fe20007ffe0ff */
[----:B------:R-:W-:Y:S01]  /*1f80*/  @!P1 VIADD R20, R20, 0x1 ;  /* 0x0000000114149836 */ /* 0x000fe20000000000 */
[----:B------:R-:W-:-:S02]  /*1f90*/  ISETP.NE.AND P1, PT, R11, RZ, PT ;  /* 0x000000ff0b00720c */ /* 0x000fc40003f25270 */
[----:B------:R-:W-:Y:S02]  /*1fa0*/  ISETP.GE.U32.AND P0, PT, R3, R4, PT ;  /* 0x000000040300720c */ /* 0x000fe40003f06070 */
[----:B------:R-:W-:Y:S01]  /*1fb0*/  LOP3.LUT R4, R0, R11, RZ, 0x3c, !PT ;  /* 0x0000000b00047212 */ /* 0x000fe200078e3cff */
[----:B------:R-:W1:Y:S03]  /*1fc0*/  F2F.F64.F32 R2, R6 ;  /* 0x0000000600027310 */ /* 0x000e660000201800 */
[----:B------:R-:W-:Y:S01]  /*1fd0*/  ISETP.GE.AND P2, PT, R4, RZ, PT ;  /* 0x000000ff0400720c */ /* 0x000fe20003f46270 */
[----:B0-----:R-:W-:Y:S01]  /*1fe0*/  DFMA R14, R14, 0.5, R16 ;  /* 0x3fe000000e0e782b */ /* 0x001fe20000000010 */
[----:B------:R-:W-:-:S05]  /*1ff0*/  HFMA2 R17, -RZ, RZ, 1.78125, -175.5 ;  /* 0x3f20d97cff117431 */ /* 0x000fca00000001ff */
[----:B------:R-:W-:Y:S02]  /*2000*/  @P0 IADD3 R20, PT, PT, R20, 0x1, RZ ;  /* 0x0000000114140810 */ /* 0x000fe40007ffe0ff */
[----:B------:R-:W-:Y:S01]  /*2010*/  MOV R16, 0x3fcbb7e4 ;  /* 0x3fcbb7e400107802 */ /* 0x000fe20000000f00 */
[----:B------:R-:W-:Y:S01]  /*2020*/  F2F.F32.F64 R6, R14 ;  /* 0x0000000e00067310 */ /* 0x000fe20000301000 */
[----:B-1----:R-:W-:Y:S02]  /*2030*/  DFMA R2, R2, 0.5, R12 ;  /* 0x3fe000000202782b */ /* 0x002fe4000000000c */
[----:B------:R-:W-:Y:S01]  /*2040*/  @!P2 IMAD.MOV R20, RZ, RZ, -R20 ;  /* 0x000000ffff14a224 */ /* 0x000fe200078e0a14 */
[----:B------:R-:W-:Y:S01]  /*2050*/  @!P1 LOP3.LUT R20, RZ, R11, RZ, 0x33, !PT ;  /* 0x0000000bff149212 */ /* 0x000fe200078e33ff */
[----:B------:R-:W-:-:S03]  /*2060*/  FFMA R17, R16, -R17, 1 ;  /* 0x3f80000010117423 */ /* 0x000fc60000000811 */
[C---:B------:R-:W-:Y:S01]  /*2070*/  IADD3 R4, PT, PT, -R20.reuse, RZ, RZ ;  /* 0x000000ff14047210 */ /* 0x040fe20007ffe1ff */
[----:B------:R-:W-:Y:S01]  /*2080*/  IMAD.IADD R20, R20, 0x1, -R9 ;  /* 0x0000000114147824 */ /* 0x000fe200078e0a09 */
[----:B------:R0:W1:Y:S03]  /*2090*/  F2F.F32.F64 R12, R2 ;  /* 0x00000002000c7310 */ /* 0x0000660000301000 */
[----:B------:R-:W-:Y:S01]  /*20a0*/  IMAD R0, R11, R4, R0 ;  /* 0x000000040b007224 */ /* 0x000fe200078e0200 */
[----:B------:R-:W-:-:S03]  /*20b0*/  I2FP.F32.S32 R20, R20 ;  /* 0x0000001400147245 */ /* 0x000fc60000201400 */
[----:B------:R-:W-:Y:S02]  /*20c0*/  IMAD.IADD R0, R0, 0x1, -R9 ;  /* 0x0000000100007824 */ /* 0x000fe400078e0a09 */
[----:B0-----:R-:W-:-:S03]  /*20d0*/  FMUL R3, R20, R20 ;  /* 0x0000001414037220 */ /* 0x001fc60000400000 */
[----:B------:R-:W-:Y:S01]  /*20e0*/  I2FP.F32.S32 R0, R0 ;  /* 0x0000000000007245 */ /* 0x000fe20000201400 */
[----:B-1----:R-:W0:Y:S04]  /*20f0*/  F2F.F64.F32 R12, R12 ;  /* 0x0000000c000c7310 */ /* 0x002e280000201800 */
[----:B------:R-:W-:Y:S01]  /*2100*/  FFMA R4, R0, R0, R3 ;  /* 0x0000000000047223 */ /* 0x000fe20000000003 */
[----:B------:R-:W-:-:S04]  /*2110*/  FFMA R0, R17, R16, 1.5915493965148925781 ;  /* 0x3fcbb7e411007423 */ /* 0x000fc80000000010 */
[----:B------:R-:W-:Y:S01]  /*2120*/  FFMA R3, R0, R4, RZ ;  /* 0x0000000400037223 */ /* 0x000fe200000000ff */
[----:B------:R-:W1:Y:S03]  /*2130*/  FCHK P0, R4, 0.62831854820251464844 ;  /* 0x3f20d97c04007902 */ /* 0x000e660000000000 */
[----:B------:R-:W-:-:S04]  /*2140*/  FFMA R2, R3, -0.62831854820251464844, R4 ;  /* 0xbf20d97c03027823 */ /* 0x000fc80000000004 */
[----:B------:R-:W-:Y:S01]  /*2150*/  FFMA R0, R0, R2, R3 ;  /* 0x0000000200007223 */ /* 0x000fe20000000003 */
[----:B01----:R-:W-:Y:S06]  /*2160*/  @!P0 BRA `(.L_x_44) ;  /* 0x0000000000108947 */ /* 0x003fec0003800000 */
[----:B------:R-:W-:Y:S01]  /*2170*/  IMAD.MOV.U32 R0, RZ, RZ, R4 ;  /* 0x000000ffff007224 */ /* 0x000fe200078e0004 */
[----:B------:R-:W-:Y:S02]  /*2180*/  MOV R3, 0x3f20d97c ;  /* 0x3f20d97c00037802 */ /* 0x000fe40000000f00 */
[----:B------:R-:W-:-:S07]  /*2190*/  MOV R14, 0x21b0 ;  /* 0x000021b0000e7802 */ /* 0x000fce0000000f00 */
[----:B------:R-:W-:Y:S05]  /*21a0*/  CALL.REL.NOINC `($__internal_1_$__cuda_sm3x_div_rn_noftz_f32_slowpath) ;  /* 0x0000000400707944 */ /* 0x000fea0003c00000 */
.L_x_44:
[----:B------:R-:W-:Y:S01]  /*21b0*/  IMAD.MOV.U32 R3, RZ, RZ, 0x4b38aa3b ;  /* 0x4b38aa3bff037424 */ /* 0x000fe200078e00ff */
[----:B------:R-:W-:Y:S01]  /*21c0*/  F2F.F64.F32 R16, R6 ;  /* 0x0000000600107310 */ /* 0x000fe20000201800 */
[----:B------:R-:W-:Y:S02]  /*21d0*/  IADD3 R8, PT, PT, R8, 0x2, RZ ;  /* 0x0000000208087810 */ /* 0x000fe40007ffe0ff */
[----:B------:R-:W-:-:S06]  /*21e0*/  FFMA R0, R0, -R3, 1.06486681600000000000e+09 ;  /* 0x4e7de25000007423 */ /* 0x000fcc0000000803 */
[----:B------:R-:W0:Y:S08]  /*21f0*/  F2I.TRUNC.NTZ R0, R0 ;  /* 0x0000000000007305 */ /* 0x000e30000020f100 */
[----:B0-----:R-:W0:Y:S01]  /*2200*/  F2F.F64.F32 R14, R0 ;  /* 0x00000000000e7310 */ /* 0x001e220000201800 */
[----:B------:R-:W-:-:S07]  /*2210*/  FMUL R5, R5, R0 ;  /* 0x0000000005057220 */ /* 0x000fce0000400000 */
[----:B------:R-:W1:Y:S01]  /*2220*/  F2F.F64.F32 R2, R5 ;  /* 0x0000000500027310 */ /* 0x000e620000201800 */
[----:B0-----:R-:W-:Y:S02]  /*2230*/  DFMA R16, R14, 0.5, R16 ;  /* 0x3fe000000e10782b */ /* 0x001fe40000000010 */
[----:B-1----:R-:W-:-:S08]  /*2240*/  DFMA R2, R2, 0.5, R12 ;  /* 0x3fe000000202782b */ /* 0x002fd0000000000c */
[----:B------:R0:W1:Y:S08]  /*2250*/  F2F.F32.F64 R16, R16 ;  /* 0x0000001000107310 */ /* 0x0000700000301000 */
[----:B------:R0:W2:Y:S02]  /*2260*/  F2F.F32.F64 R13, R2 ;  /* 0x00000002000d7310 */ /* 0x0000a40000301000 */
.L_x_42:
[----:B------:R-:W-:-:S13]  /*2270*/  ISETP.NE.U32.AND P0, PT, R7, 0x1, PT ;  /* 0x000000010700780c */ /* 0x000fda0003f05070 */
[----:B------:R-:W-:Y:S05]  /*2280*/  @P0 BRA `(.L_x_35) ;  /* 0x0000000000f00947 */ /* 0x000fea0003800000 */
[----:B------:R-:W-:-:S06]  /*2290*/  IMAD R5, R8, 0x4, R1 ;  /* 0x0000000408057824 */ /* 0x000fcc00078e0201 */
[----:B------:R-:W5:Y:S01]  /*22a0*/  LDL R5, [R5] ;  /* 0x0000000005057983 */ /* 0x000f620000100800 */
[-C--:B------:R-:W-:Y:S02]  /*22b0*/  IABS R7, R11.reuse ;  /* 0x0000000b00077213 */ /* 0x080fe40000000000 */
[----:B------:R-:W-:Y:S02]  /*22c0*/  IABS R6, R8 ;  /* 0x0000000800067213 */ /* 0x000fe40000000000 */
[----:B------:R-:W0:Y:S01]  /*22d0*/  I2F.RP R0, R7 ;  /* 0x0000000700007306 */ /* 0x000e220000209400 */
[----:B----4-:R-:W-:-:S07]  /*22e0*/  IABS R12, R11 ;  /* 0x0000000b000c7213 */ /* 0x010fce0000000000 */
[----:B0-----:R-:W0:Y:S02]  /*22f0*/  MUFU.RCP R0, R0 ;  /* 0x0000000000007308 */ /* 0x001e240000001000 */
[----:B0-----:R-:W-:-:S06]  /*2300*/  IADD3 R2, PT, PT, R0, 0xffffffe, RZ ;  /* 0x0ffffffe00027810 */ /* 0x001fcc0007ffe0ff */
[----:B------:R0:W4:Y:S02]  /*2310*/  F2I.FTZ.U32.TRUNC.NTZ R3, R2 ;  /* 0x0000000200037305 */ /* 0x000124000021f000 */
[----:B0-----:R-:W-:Y:S01]  /*2320*/  MOV R2, RZ ;  /* 0x000000ff00027202 */ /* 0x001fe20000000f00 */
[----:B----4-:R-:W-:-:S04]  /*2330*/  IMAD.MOV R4, RZ, RZ, -R3 ;  /* 0x000000ffff047224 */ /* 0x010fc800078e0a03 */
[----:B------:R-:W-:-:S04]  /*2340*/  IMAD R15, R4, R7, RZ ;  /* 0x00000007040f7224 */ /* 0x000fc800078e02ff */
[----:B------:R-:W-:-:S04]  /*2350*/  IMAD.HI.U32 R4, R3, R15, R2 ;  /* 0x0000000f03047227 */ /* 0x000fc800078e0002 */
[----:B------:R-:W-:Y:S01]  /*2360*/  IMAD.MOV.U32 R3, RZ, RZ, R6 ;  /* 0x000000ffff037224 */ /* 0x000fe200078e0006 */
[----:B------:R-:W-:-:S03]  /*2370*/  IADD3 R6, PT, PT, RZ, -R12, RZ ;  /* 0x8000000cff067210 */ /* 0x000fc60007ffe0ff */
[----:B------:R-:W-:-:S04]  /*2380*/  IMAD.HI.U32 R0, R4, R3, RZ ;  /* 0x0000000304007227 */ /* 0x000fc800078e00ff */
[----:B------:R-:W-:-:S05]  /*2390*/  IMAD R2, R0, R6, R3 ;  /* 0x0000000600027224 */ /* 0x000fca00078e0203 */
[----:B------:R-:W-:-:S13]  /*23a0*/  ISETP.GT.U32.AND P1, PT, R7, R2, PT ;  /* 0x000000020700720c */ /* 0x000fda0003f24070 */
[----:B------:R-:W-:Y:S01]  /*23b0*/  @!P1 IMAD.IADD R2, R2, 0x1, -R7 ;  /* 0x0000000102029824 */ /* 0x000fe200078e0a07 */
[----:B------:R-:W-:Y:S02]  /*23c0*/  @!P1 IADD3 R0, PT, PT, R0, 0x1, RZ ;  /* 0x0000000100009810 */ /* 0x000fe40007ffe0ff */
[----:B------:R-:W-:Y:S02]  /*23d0*/  ISETP.NE.AND P1, PT, R11, RZ, PT ;  /* 0x000000ff0b00720c */ /* 0x000fe40003f25270 */
[----:B------:R-:W-:Y:S02]  /*23e0*/  ISETP.GE.U32.AND P0, PT, R2, R7, PT ;  /* 0x000000070200720c */ /* 0x000fe40003f06070 */
[----:B------:R-:W-:Y:S01]  /*23f0*/  LOP3.LUT R2, R8, R11, RZ, 0x3c, !PT ;  /* 0x0000000b08027212 */ /* 0x000fe200078e3cff */
[----:B--23--:R0:W2:Y:S03]  /*2400*/  F2F.F64.F32 R6, R13 ;  /* 0x0000000d00067310 */ /* 0x00c0a60000201800 */
[----:B------:R-:W-:-:S07]  /*2410*/  ISETP.GE.AND P2, PT, R2, RZ, PT ;  /* 0x000000ff0200720c */ /* 0x000fce0003f46270 */
[----:B------:R-:W-:-:S06]  /*2420*/  @P0 VIADD R0, R0, 0x1 ;  /* 0x0000000100000836 */ /* 0x000fcc0000000000 */
[----:B------:R-:W-:Y:S02]  /*2430*/  @!P2 IADD3 R0, PT, PT, -R0, RZ, RZ ;  /* 0x000000ff0000a210 */ /* 0x000fe40007ffe1ff */
[----:B------:R-:W-:-:S05]  /*2440*/  @!P1 LOP3.LUT R0, RZ, R11, RZ, 0x33, !PT ;  /* 0x0000000bff009212 */ /* 0x000fca00078e33ff */
[----:B------:R-:W-:Y:S01]  /*2450*/  IMAD.MOV R2, RZ, RZ, -R0 ;  /* 0x000000ffff027224 */ /* 0x000fe200078e0a00 */
[----:B------:R-:W-:-:S03]  /*2460*/  IADD3 R0, PT, PT, -R9, R0, RZ ;  /* 0x0000000009007210 */ /* 0x000fc60007ffe1ff */
[----:B------:R-:W-:Y:S01]  /*2470*/  IMAD R8, R11, R2, R8 ;  /* 0x000000020b087224 */ /* 0x000fe200078e0208 */
[----:B------:R-:W-:Y:S01]  /*2480*/  I2FP.F32.S32 R0, R0 ;  /* 0x0000000000007245 */ /* 0x000fe20000201400 */
[----:B------:R-:W-:Y:S02]  /*2490*/  IMAD.MOV.U32 R2, RZ, RZ, 0x3f20d97c ;  /* 0x3f20d97cff027424 */ /* 0x000fe400078e00ff */
[----:B------:R-:W-:Y:S02]  /*24a0*/  IMAD.IADD R8, R8, 0x1, -R9 ;  /* 0x0000000108087824 */ /* 0x000fe400078e0a09 */
[----:B------:R-:W-:Y:S02]  /*24b0*/  HFMA2 R9, -RZ, RZ, 1.9482421875, -0.4931640625 ;  /* 0x3fcbb7e4ff097431 */ /* 0x000fe400000001ff */
[----:B------:R-:W-:Y:S01]  /*24c0*/  FMUL R3, R0, R0 ;  /* 0x0000000000037220 */ /* 0x000fe20000400000 */
[----:B------:R-:W-:-:S05]  /*24d0*/  I2FP.F32.S32 R8, R8 ;  /* 0x0000000800087245 */ /* 0x000fca0000201400 */
[----:B------:R-:W-:Y:S01]  /*24e0*/  FFMA R0, R8, R8, R3 ;  /* 0x0000000808007223 */ /* 0x000fe20000000003 */
[----:B------:R-:W-:-:S03]  /*24f0*/  FFMA R2, -R9, R2, 1 ;  /* 0x3f80000009027423 */ /* 0x000fc60000000102 */
[----:B------:R-:W3:Y:S01]  /*2500*/  FCHK P0, R0, -0.62831854820251464844 ;  /* 0xbf20d97c00007902 */ /* 0x000ee20000000000 */
[----:B------:R-:W-:-:S04]  /*2510*/  FFMA R3, R2, -R9, -1.5915493965148925781 ;  /* 0xbfcbb7e402037423 */ /* 0x000fc80000000809 */
[----:B------:R-:W-:-:S04]  /*2520*/  FFMA R2, R0, R3, RZ ;  /* 0x0000000300027223 */ /* 0x000fc800000000ff */
[----:B------:R-:W-:-:S04]  /*2530*/  FFMA R4, R2, 0.62831854820251464844, R0 ;  /* 0x3f20d97c02047823 */ /* 0x000fc80000000000 */
[----:B------:R-:W-:Y:S01]  /*2540*/  FFMA R2, R3, R4, R2 ;  /* 0x0000000403027223 */ /* 0x000fe20000000002 */
[----:B0-23--:R-:W-:Y:S06]  /*2550*/  @!P0 BRA `(.L_x_45) ;  /* 0x0000000000108947 */ /* 0x00dfec0003800000 */
[----:B------:R-:W-:Y:S02]  /*2560*/  MOV R3, 0xbf20d97c ;  /* 0xbf20d97c00037802 */ /* 0x000fe40000000f00 */
[----:B-1----:R-:W-:-:S07]  /*2570*/  MOV R14, 0x2590 ;  /* 0x00002590000e7802 */ /* 0x002fce0000000f00 */
[----:B-----5:R-:W-:Y:S05]  /*2580*/  CALL.REL.NOINC `($__internal_1_$__cuda_sm3x_div_rn_noftz_f32_slowpath) ;  /* 0x0000000000787944 */ /* 0x020fea0003c00000 */
[----:B------:R-:W-:-:S07]  /*2590*/  IMAD.MOV.U32 R2, RZ, RZ, R0 ;  /* 0x000000ffff027224 */ /* 0x000fce00078e0000 */
.L_x_45:
[----:B------:R-:W-:Y:S01]  /*25a0*/  MOV R3, 0x4b38aa3b ;  /* 0x4b38aa3b00037802 */ /* 0x000fe20000000f00 */
[----:B-1----:R-:W-:Y:S04]  /*25b0*/  F2F.F64.F32 R16, R16 ;  /* 0x0000001000107310 */ /* 0x002fe80000201800 */
[----:B------:R-:W-:-:S06]  /*25c0*/  FFMA R0, R2, R3, 1.06486681600000000000e+09 ;  /* 0x4e7de25002007423 */ /* 0x000fcc0000000003 */
[----:B------:R-:W0:Y:S02]  /*25d0*/  F2I.TRUNC.NTZ R0, R0 ;  /* 0x0000000000007305 */ /* 0x000e24000020f100 */
[----:B0----5:R-:W-:-:S06]  /*25e0*/  FMUL R5, R5, R0 ;  /* 0x0000000005057220 */ /* 0x021fcc0000400000 */
[----:B------:R-:W0:Y:S08]  /*25f0*/  F2F.F64.F32 R8, R0 ;  /* 0x0000000000087310 */ /* 0x000e300000201800 */
[----:B------:R-:W1:Y:S01]  /*2600*/  F2F.F64.F32 R2, R5 ;  /* 0x0000000500027310 */ /* 0x000e620000201800 */
[----:B0-----:R-:W-:-:S07]  /*2610*/  DFMA R8, R8, 0.5, R16 ;  /* 0x3fe000000808782b */ /* 0x001fce0000000010 */
[----:B------:R0:W2:Y:S01]  /*2620*/  F2F.F32.F64 R16, R8 ;  /* 0x0000000800107310 */ /* 0x0000a20000301000 */
[----:B-1----:R-:W-:-:S07]  /*2630*/  DFMA R2, R2, 0.5, R6 ;  /* 0x3fe000000202782b */ /* 0x002fce0000000006 */
[----:B------:R0:W1:Y:S04]  /*2640*/  F2F.F32.F64 R13, R2 ;  /* 0x00000002000d7310 */ /* 0x0000680000301000 */
.L_x_35:
[----:B012-4-:R-:W0:Y:S01]  /*2650*/  MUFU.RCP R3, R16 ;  /* 0x0000001000037308 */ /* 0x017e220000001000 */
[----:B------:R-:W-:Y:S07]  /*2660*/  BSSY.RECONVERGENT B0, `(.L_x_46) ;  /* 0x000000c000007945 */ /* 0x000fee0003800200 */
[----:B---3--:R-:W1:Y:S01]  /*2670*/  FCHK P0, R13, R16 ;  /* 0x000000100d007302 */ /* 0x008e620000000000 */
[----:B0-----:R-:W-:-:S04]  /*2680*/  FFMA R0, R3, -R16, 1 ;  /* 0x3f80000003007423 */ /* 0x001fc80000000810 */
[----:B------:R-:W-:-:S04]  /*2690*/  FFMA R0, R3, R0, R3 ;  /* 0x0000000003007223 */ /* 0x000fc80000000003 */
[----:B------:R-:W-:-:S04]  /*26a0*/  FFMA R2, R0, R13, RZ ;  /* 0x0000000d00027223 */ /* 0x000fc800000000ff */
[----:B------:R-:W-:-:S04]  /*26b0*/  FFMA R3, R2, -R16, R13 ;  /* 0x8000001002037223 */ /* 0x000fc8000000000d */
[----:B------:R-:W-:Y:S01]  /*26c0*/  FFMA R0, R0, R3, R2 ;  /* 0x0000000300007223 */ /* 0x000fe20000000002 */
[----:B-1----:R-:W-:Y:S06]  /*26d0*/  @!P0 BRA `(.L_x_47) ;  /* 0x0000000000108947 */ /* 0x002fec0003800000 */
[----:B------:R-:W-:Y:S01]  /*26e0*/  IMAD.MOV.U32 R0, RZ, RZ, R13 ;  /* 0x000000ffff007224 */ /* 0x000fe200078e000d */
[----:B------:R-:W-:Y:S02]  /*26f0*/  MOV R3, R16 ;  /* 0x0000001000037202 */ /* 0x000fe40000000f00 */
[----:B------:R-:W-:-:S07]  /*2700*/  MOV R14, 0x2720 ;  /* 0x00002720000e7802 */ /* 0x000fce0000000f00 */
[----:B------:R-:W-:Y:S05]  /*2710*/  CALL.REL.NOINC `($__internal_1_$__cuda_sm3x_div_rn_noftz_f32_slowpath) ;  /* 0x0000000000147944 */ /* 0x000fea0003c00000 */
.L_x_47:
[----:B------:R-:W-:Y:S05]  /*2720*/  BSYNC.RECONVERGENT B0 ;  /* 0x0000000000007941 */ /* 0x000fea0003800200 */
.L_x_46:
[----:B------:R-:W0:Y:S02]  /*2730*/  LDC.64 R2, c[0x0][0x398] ;  /* 0x0000e600ff027b82 */ /* 0x000e240000000a00 */
[----:B0-----:R-:W-:-:S05]  /*2740*/  IMAD.WIDE R10, R10, 0x4, R2 ;  /* 0x000000040a0a7825 */ /* 0x001fca00078e0202 */
[----:B------:R-:W-:Y:S01]  /*2750*/  STG.E desc[UR4][R10.64], R0 ;  /* 0x000000000a007986 */ /* 0x000fe2000c101904 */
[----:B------:R-:W-:Y:S05]  /*2760*/  EXIT ;  /* 0x000000000000794d */ /* 0x000fea0003800000 */
        .weak           $__internal_1_$__cuda_sm3x_div_rn_noftz_f32_slowpath
        .type           $__internal_1_$__cuda_sm3x_div_rn_noftz_f32_slowpath,@function
        .size           $__internal_1_$__cuda_sm3x_div_rn_noftz_f32_slowpath,(.L_x_61 - $__internal_1_$__cuda_sm3x_div_rn_noftz_f32_slowpath)
$__internal_1_$__cuda_sm3x_div_rn_noftz_f32_slowpath:
[----:B------:R-:W-:Y:S01]  /*2770*/  SHF.R.U32.HI R4, RZ, 0x17, R3 ;  /* 0x00000017ff047819 */ /* 0x000fe20000011603 */
[----:B------:R-:W-:Y:S01]  /*2780*/  BSSY.RECONVERGENT B1, `(.L_x_48) ;  /* 0x0000064000017945 */ /* 0x000fe20003800200 */
[----:B------:R-:W-:Y:S02]  /*2790*/  SHF.R.U32.HI R15, RZ, 0x17, R0 ;  /* 0x00000017ff0f7819 */ /* 0x000fe40000011600 */
[----:B------:R-:W-:Y:S02]  /*27a0*/  LOP3.LUT R4, R4, 0xff, RZ, 0xc0, !PT ;  /* 0x000000ff04047812 */ /* 0x000fe400078ec0ff */
[----:B------:R-:W-:-:S03]  /*27b0*/  LOP3.LUT R15, R15, 0xff, RZ, 0xc0, !PT ;  /* 0x000000ff0f0f7812 */ /* 0x000fc600078ec0ff */
[----:B------:R-:W-:Y:S01]  /*27c0*/  VIADD R2, R4, 0xffffffff ;  /* 0xffffffff04027836 */ /* 0x000fe20000000000 */
[----:B------:R-:W-:-:S04]  /*27d0*/  IADD3 R18, PT, PT, R15, -0x1, RZ ;  /* 0xffffffff0f127810 */ /* 0x000fc80007ffe0ff */
[----:B------:R-:W-:-:S04]  /*27e0*/  ISETP.GT.U32.AND P0, PT, R2, 0xfd, PT ;  /* 0x000000fd0200780c */ /* 0x000fc80003f04070 */
[----:B------:R-:W-:-:S13]  /*27f0*/  ISETP.GT.U32.OR P0, PT, R18, 0xfd, P0 ;  /* 0x000000fd1200780c */ /* 0x000fda0000704470 */
[----:B------:R-:W-:Y:S01]  /*2800*/  @!P0 IMAD.MOV.U32 R2, RZ, RZ, RZ ;  /* 0x000000ffff028224 */ /* 0x000fe200078e00ff */
        /* <DEDUP_REMOVED lines=17> */
[----:B------:R-:W-:-:S04]  /*2920*/  IADD3 R2, PT, PT, R15, -0x1, RZ ;  /* 0xffffffff0f027810 */ /* 0x000fc80007ffe0ff */
[----:B------:R-:W-:Y:S01]  /*2930*/  ISETP.GE.AND P0, PT, R2, RZ, PT ;  /* 0x000000ff0200720c */ /* 0x000fe20003f06270 */
[----:B------:R-:W-:-:S05]  /*2940*/  VIADD R2, R4, 0xffffffff ;  /* 0xffffffff04027836 */ /* 0x000fca0000000000 */
[----:B------:R-:W-:-:S07]  /*2950*/  ISETP.GE.AND P1, PT, R2, RZ, PT ;  /* 0x000000ff0200720c */ /* 0x000fce0003f26270 */
[----:B------:R-:W-:Y:S01]  /*2960*/  @P0 MOV R2, RZ ;  /* 0x000000ff00020202 */ /* 0x000fe20000000f00 */
[----:B------:R-:W-:Y:S02]  /*2970*/  @!P0 IMAD.MOV.U32 R2, RZ, RZ, -0x40 ;  /* 0xffffffc0ff028424 */ /* 0x000fe400078e00ff */
[----:B------:R-:W-:-:S03]  /*2980*/  @!P0 FFMA R0, R0, 1.84467440737095516160e+19, RZ ;  /* 0x5f80000000008823 */ /* 0x000fc600000000ff */
[----:B------:R-:W-:Y:S01]  /*2990*/  @!P1 FFMA R3, R3, 1.84467440737095516160e+19, RZ ;  /* 0x5f80000003039823 */ /* 0x000fe200000000ff */
[----:B------:R-:W-:-:S07]  /*29a0*/  @!P1 IADD3 R2, PT, PT, R2, 0x40, RZ ;  /* 0x0000004002029810 */ /* 0x000fce0007ffe0ff */
.L_x_49:
[----:B------:R-:W-:Y:S01]  /*29b0*/  LEA R24, R4, 0xc0800000, 0x17 ;  /* 0xc080000004187811 */ /* 0x000fe200078eb8ff */
[----:B------:R-:W-:Y:S01]  /*29c0*/  BSSY.RECONVERGENT B2, `(.L_x_54) ;  /* 0x0000036000027945 */ /* 0x000fe20003800200 */
[----:B------:R-:W-:-:S03]  /*29d0*/  IADD3 R15, PT, PT, R15, -0x7f, RZ ;  /* 0xffffff810f0f7810 */ /* 0x000fc60007ffe0ff */
[----:B------:R-:W-:Y:S02]  /*29e0*/  IMAD.IADD R24, R3, 0x1, -R24 ;  /* 0x0000000103187824 */ /* 0x000fe400078e0a18 */
[C---:B------:R-:W-:Y:S01]  /*29f0*/  IMAD R0, R15.reuse, -0x800000, R0 ;  /* 0xff8000000f007824 */ /* 0x040fe200078e0200 */
[----:B------:R-:W-:Y:S01]  /*2a00*/  IADD3 R15, PT, PT, R15, 0x7f, -R4 ;  /* 0x0000007f0f0f7810 */ /* 0x000fe20007ffe804 */
[----:B------:R-:W0:Y:S01]  /*2a10*/  MUFU.RCP R18, R24 ;  /* 0x0000001800127308 */ /* 0x000e220000001000 */
[----:B------:R-:W-:-:S03]  /*2a20*/  FADD.FTZ R3, -R24, -RZ ;  /* 0x800000ff18037221 */ /* 0x000fc60000010100 */
[----:B------:R-:W-:Y:S02]  /*2a30*/  IMAD.IADD R15, R15, 0x1, R2 ;  /* 0x000000010f0f7824 */ /* 0x000fe400078e0202 */
[----:B0-----:R-:W-:-:S04]  /*2a40*/  FFMA R19, R18, R3, 1 ;  /* 0x3f80000012137423 */ /* 0x001fc80000000003 */
        /* <DEDUP_REMOVED lines=8> */
[----:B------:R-:W-:-:S05]  /*2ad0*/  IADD3 R2, PT, PT, R2, R15, RZ ;  /* 0x0000000f02027210 */ /* 0x000fca0007ffe0ff */
[----:B------:R-:W-:-:S05]  /*2ae0*/  VIADD R4, R2, 0xffffffff ;  /* 0xffffffff02047836 */ /* 0x000fca0000000000 */
        /* <DEDUP_REMOVED lines=9> */
[CCC-:B------:R-:W-:Y:S01]  /*2b80*/  FFMA.RZ R4, R19.reuse, R3.reuse, R18.reuse ;  /* 0x0000000313047223 */ /* 0x1c0fe2000000c012 */
[CCC-:B------:R-:W-:Y:S01]  /*2b90*/  FFMA.RP R15, R19.reuse, R3.reuse, R18.reuse ;  /* 0x00000003130f7223 */ /* 0x1c0fe20000008012 */
[----:B------:R-:W-:Y:S01]  /*2ba0*/  FFMA.RM R18, R19, R3, R18 ;  /* 0x0000000313127223 */ /* 0x000fe20000004012 */
[----:B------:R-:W-:Y:S02]  /*2bb0*/  IADD3 R3, PT, PT, R2, 0x20, RZ ;  /* 0x0000002002037810 */ /* 0x000fe40007ffe0ff */
[----:B------:R-:W-:Y:S02]  /*2bc0*/  LOP3.LUT R4, R4, 0x7fffff, RZ, 0xc0, !PT ;  /* 0x007fffff04047812 */ /* 0x000fe400078ec0ff */
[----:B------:R-:W-:Y:S02]  /*2bd0*/  ISETP.NE.AND P2, PT, R2, RZ, PT ;  /* 0x000000ff0200720c */ /* 0x000fe40003f45270 */
[----:B------:R-:W-:Y:S02]  /*2be0*/  LOP3.LUT R4, R4, 0x800000, RZ, 0xfc, !PT ;  /* 0x0080000004047812 */ /* 0x000fe400078efcff */
[----:B------:R-:W-:Y:S01]  /*2bf0*/  ISETP.NE.AND P1, PT, R2, RZ, PT ;  /* 0x000000ff0200720c */ /* 0x000fe20003f25270 */
[----:B------:R-:W-:Y:S01]  /*2c00*/  IMAD.MOV R2, RZ, RZ, -R2 ;  /* 0x000000ffff027224 */ /* 0x000fe200078e0a02 */
[----:B------:R-:W-:-:S02]  /*2c10*/  SHF.L.U32 R3, R4, R3, RZ ;  /* 0x0000000304037219 */ /* 0x000fc400000006ff */
[----:B------:R-:W-:Y:S02]  /*2c20*/  FSETP.NEU.FTZ.AND P0, PT, R15, R18, PT ;  /* 0x000000120f00720b */ /* 0x000fe40003f1d000 */
[----:B------:R-:W-:Y:S02]  /*2c30*/  SEL R15, R2, RZ, P2 ;  /* 0x000000ff020f7207 */ /* 0x000fe40001000000 */
[----:B------:R-:W-:Y:S02]  /*2c40*/  ISETP.NE.AND P1, PT, R3, RZ, P1 ;  /* 0x000000ff0300720c */ /* 0x000fe40000f25270 */
[----:B------:R-:W-:Y:S02]  /*2c50*/  SHF.R.U32.HI R15, RZ, R15, R4 ;  /* 0x0000000fff0f7219 */ /* 0x000fe40000011604 */
[----:B------:R-:W-:Y:S02]  /*2c60*/  PLOP3.LUT P0, PT, P0, P1, PT, 0xf8, 0x8f ;  /* 0x00000000008f781c */ /* 0x000fe40000703f70 */
[----:B------:R-:W-:-:S02]  /*2c70*/  SHF.R.U32.HI R3, RZ, 0x1, R15 ;  /* 0x00000001ff037819 */ /* 0x000fc4000001160f */
[----:B------:R-:W-:-:S04]  /*2c80*/  SEL R2, RZ, 0x1, !P0 ;  /* 0x00000001ff027807 */ /* 0x000fc80004000000 */
[----:B------:R-:W-:-:S04]  /*2c90*/  LOP3.LUT R2, R2, 0x1, R3, 0xf8, !PT ;  /* 0x0000000102027812 */ /* 0x000fc800078ef803 */
[----:B------:R-:W-:-:S04]  /*2ca0*/  LOP3.LUT R2, R2, R15, RZ, 0xc0, !PT ;  /* 0x0000000f02027212 */ /* 0x000fc800078ec0ff */
[----:B------:R-:W-:-:S04]  /*2cb0*/  IADD3 R3, PT, PT, R3, R2, RZ ;  /* 0x0000000203037210 */ /* 0x000fc80007ffe0ff */
[----:B------:R-:W-:Y:S01]  /*2cc0*/  LOP3.LUT R0, R3, R0, RZ, 0xfc, !PT ;  /* 0x0000000003007212 */ /* 0x000fe200078efcff */
[----:B------:R-:W-:Y:S06]  /*2cd0*/  BRA `(.L_x_57) ;  /* 0x0000000000107947 */ /* 0x000fec0003800000 */
.L_x_56:
[----:B------:R-:W-:-:S04]  /*2ce0*/  LOP3.LUT R0, R0, 0x80000000, RZ, 0xc0, !PT ;  /* 0x8000000000007812 */ /* 0x000fc800078ec0ff */
[----:B------:R-:W-:Y:S01]  /*2cf0*/  LOP3.LUT R0, R0, 0x7f800000, RZ, 0xfc, !PT ;  /* 0x7f80000000007812 */ /* 0x000fe200078efcff */
[----:B------:R-:W-:Y:S06]  /*2d00*/  BRA `(.L_x_57) ;  /* 0x0000000000047947 */ /* 0x000fec0003800000 */
.L_x_55:
[----:B------:R-:W-:-:S07]  /*2d10*/  IMAD R0, R15, 0x800000, R0 ;  /* 0x008000000f007824 */ /* 0x000fce00078e0200 */
.L_x_57:
[----:B------:R-:W-:Y:S05]  /*2d20*/  BSYNC.RECONVERGENT B2 ;  /* 0x0000000000027941 */ /* 0x000fea0003800200 */
.L_x_54:
[----:B------:R-:W-:Y:S05]  /*2d30*/  BRA `(.L_x_58) ;  /* 0x0000000000207947 */ /* 0x000fea0003800000 */
.L_x_53:
[----:B------:R-:W-:-:S04]  /*2d40*/  LOP3.LUT R0, R3, 0x80000000, R0, 0x48, !PT ;  /* 0x8000000003007812 */ /* 0x000fc800078e4800 */
[----:B------:R-:W-:Y:S01]  /*2d50*/  LOP3.LUT R0, R0, 0x7f800000, RZ, 0xfc, !PT ;  /* 0x7f80000000007812 */ /* 0x000fe200078efcff */
[----:B------:R-:W-:Y:S06]  /*2d60*/  BRA `(.L_x_58) ;  /* 0x0000000000147947 */ /* 0x000fec0003800000 */
.L_x_52:
[----:B------:R-:W-:Y:S01]  /*2d70*/  LOP3.LUT R0, R3, 0x80000000, R0, 0x48, !PT ;  /* 0x8000000003007812 */ /* 0x000fe200078e4800 */
[----:B------:R-:W-:Y:S06]  /*2d80*/  BRA `(.L_x_58) ;  /* 0x00000000000c7947 */ /* 0x000fec0003800000 */
.L_x_51:
[----:B------:R-:W0:Y:S01]  /*2d90*/  MUFU.RSQ R0, -QNAN ;  /* 0xffc0000000007908 */ /* 0x000e220000001400 */
[----:B------:R-:W-:Y:S05]  /*2da0*/  BRA `(.L_x_58) ;  /* 0x0000000000047947 */ /* 0x000fea0003800000 */
.L_x_50:
[----:B------:R-:W-:-:S07]  /*2db0*/  FADD.FTZ R0, R0, R3 ;  /* 0x0000000300007221 */ /* 0x000fce0000010000 */
.L_x_58:
[----:B------:R-:W-:Y:S05]  /*2dc0*/  BSYNC.RECONVERGENT B1 ;  /* 0x0000000000017941 */ /* 0x000fea0003800200 */
.L_x_48:
[----:B------:R-:W-:-:S04]  /*2dd0*/  HFMA2 R15, -RZ, RZ, 0, 0 ;  /* 0x00000000ff0f7431 */ /* 0x000fc800000001ff */
[----:B0-----:R-:W-:Y:S05]  /*2de0*/  RET.REL.NODEC R14 `(_Z5meansPfPiS0_S_) ;  /* 0xffffffd00e847950 */ /* 0x001fea0003c3ffff */
.L_x_59:
        /* <DEDUP_REMOVED lines=9> */
.L_x_61:


//--------------------- .nv.shared._Z14denoise_sharedPfS_PiS0_S_S_ --------------------------
	.section	.nv.shared._Z14denoise_sharedPfS_PiS0_S_S_,"aw",@nobits
	.sectionflags	@""
	.align	4
.nv.shared._Z14denoise_sharedPfS_PiS0_S_S_:
	.zero		1216


//--------------------- .nv.shared.reserved.0     --------------------------
	.section	.nv.shared.reserved.0,"aw",@nobits
	.weak		__nv_reservedSMEM_offset_0_alias
	.size		__nv_reservedSMEM_offset_0_alias, 0, 64
	.other		__nv_reservedSMEM_offset_0_alias,@"STO_CUDA_RESERVED_SHARED STV_DEFAULT"
__nv_reservedSMEM_offset_0_alias:
	.zero		0
	.zero		64


//--------------------- .nv.constant0._Z14denoise_sharedPfS_PiS0_S_S_ --------------------------
	.section	.nv.constant0._Z14denoise_sharedPfS_PiS0_S_S_,"a",@progbits
	.sectionflags	@""
	.align	4
.nv.constant0._Z14denoise_sharedPfS_PiS0_S_S_:
	.zero		944


//--------------------- .nv.constant0._Z5meansPfPiS0_S_ --------------------------
	.section	.nv.constant0._Z5meansPfPiS0_S_,"a",@progbits
	.sectionflags	@""
	.align	4
.nv.constant0._Z5meansPfPiS0_S_:
	.zero		928


//--------------------- SYMBOLS --------------------------

	.type		.nv.reservedSmem.offset0,@object
	.size		.nv.reservedSmem.offset0,0x4
	.type		.nv.reservedSmem.cap,@object
	.size		.nv.reservedSmem.cap,0x4
